//
// Generated by NVIDIA NVVM Compiler
//
// Compiler Build ID: CL-36424714
// Cuda compilation tools, release 13.0, V13.0.88
// Based on NVVM 20.0.0
//

.version 9.0
.target sm_100
.address_size 64

	// .globl	_Z9radixSortPii
.extern .func  (.param .b64 func_retval0) malloc
(
	.param .b64 malloc_param_0
)
;
.extern .func free
(
	.param .b64 free_param_0
)
;

.visible .entry _Z9radixSortPii(
	.param .u64 .ptr .align 1 _Z9radixSortPii_param_0,
	.param .u32 _Z9radixSortPii_param_1
)
{
	.local .align 8 .b8 	__local_depot0[40];
	.reg .b64 	%SP;
	.reg .b64 	%SPL;
	.reg .pred 	%p<35>;
	.reg .b32 	%r<441>;
	.reg .b64 	%rd<112>;

	mov.u64 	%SPL, __local_depot0;
	ld.param.u64 	%rd10, [_Z9radixSortPii_param_0];
	ld.param.u32 	%r67, [_Z9radixSortPii_param_1];
	cvta.to.global.u64 	%rd1, %rd10;
	add.u64 	%rd2, %SPL, 0;
	ld.global.u32 	%r424, [%rd1];
	setp.lt.s32 	%p1, %r67, 2;
	@%p1 bra 	$L__BB0_13;
	add.s32 	%r2, %r67, -1;
	add.s32 	%r70, %r67, -2;
	and.b32  	%r3, %r2, 15;
	setp.lt.u32 	%p2, %r70, 15;
	mov.b32 	%r416, 1;
	@%p2 bra 	$L__BB0_4;
	and.b32  	%r4, %r2, -16;
	mov.b32 	%r438, 1;
$L__BB0_3:
	.pragma "nounroll";
	mul.wide.u32 	%rd12, %r438, 4;
	add.s64 	%rd13, %rd1, %rd12;
	ld.global.u32 	%r72, [%rd13];
	max.s32 	%r73, %r72, %r424;
	ld.global.u32 	%r74, [%rd13+4];
	max.s32 	%r75, %r74, %r73;
	ld.global.u32 	%r76, [%rd13+8];
	max.s32 	%r77, %r76, %r75;
	ld.global.u32 	%r78, [%rd13+12];
	max.s32 	%r79, %r78, %r77;
	ld.global.u32 	%r80, [%rd13+16];
	max.s32 	%r81, %r80, %r79;
	ld.global.u32 	%r82, [%rd13+20];
	max.s32 	%r83, %r82, %r81;
	ld.global.u32 	%r84, [%rd13+24];
	max.s32 	%r85, %r84, %r83;
	ld.global.u32 	%r86, [%rd13+28];
	max.s32 	%r87, %r86, %r85;
	ld.global.u32 	%r88, [%rd13+32];
	max.s32 	%r89, %r88, %r87;
	ld.global.u32 	%r90, [%rd13+36];
	max.s32 	%r91, %r90, %r89;
	ld.global.u32 	%r92, [%rd13+40];
	max.s32 	%r93, %r92, %r91;
	ld.global.u32 	%r94, [%rd13+44];
	max.s32 	%r95, %r94, %r93;
	ld.global.u32 	%r96, [%rd13+48];
	max.s32 	%r97, %r96, %r95;
	ld.global.u32 	%r98, [%rd13+52];
	max.s32 	%r99, %r98, %r97;
	ld.global.u32 	%r100, [%rd13+56];
	max.s32 	%r101, %r100, %r99;
	ld.global.u32 	%r102, [%rd13+60];
	max.s32 	%r424, %r102, %r101;
	add.s32 	%r416, %r438, 16;
	add.s32 	%r103, %r438, 15;
	setp.eq.s32 	%p3, %r103, %r4;
	mov.u32 	%r438, %r416;
	@%p3 bra 	$L__BB0_4;
	bra.uni 	$L__BB0_3;
$L__BB0_4:
	setp.eq.s32 	%p4, %r3, 0;
	@%p4 bra 	$L__BB0_13;
	and.b32  	%r8, %r2, 7;
	setp.lt.u32 	%p5, %r3, 8;
	@%p5 bra 	$L__BB0_7;
	mul.wide.u32 	%rd14, %r416, 4;
	add.s64 	%rd15, %rd1, %rd14;
	ld.global.u32 	%r105, [%rd15];
	max.s32 	%r106, %r105, %r424;
	ld.global.u32 	%r107, [%rd15+4];
	max.s32 	%r108, %r107, %r106;
	ld.global.u32 	%r109, [%rd15+8];
	max.s32 	%r110, %r109, %r108;
	ld.global.u32 	%r111, [%rd15+12];
	max.s32 	%r112, %r111, %r110;
	ld.global.u32 	%r113, [%rd15+16];
	max.s32 	%r114, %r113, %r112;
	ld.global.u32 	%r115, [%rd15+20];
	max.s32 	%r116, %r115, %r114;
	ld.global.u32 	%r117, [%rd15+24];
	max.s32 	%r118, %r117, %r116;
	ld.global.u32 	%r119, [%rd15+28];
	max.s32 	%r424, %r119, %r118;
	add.s32 	%r416, %r416, 8;
$L__BB0_7:
	setp.eq.s32 	%p6, %r8, 0;
	@%p6 bra 	$L__BB0_13;
	and.b32  	%r14, %r2, 3;
	setp.lt.u32 	%p7, %r8, 4;
	@%p7 bra 	$L__BB0_10;
	mul.wide.u32 	%rd16, %r416, 4;
	add.s64 	%rd17, %rd1, %rd16;
	ld.global.u32 	%r121, [%rd17];
	max.s32 	%r122, %r121, %r424;
	ld.global.u32 	%r123, [%rd17+4];
	max.s32 	%r124, %r123, %r122;
	ld.global.u32 	%r125, [%rd17+8];
	max.s32 	%r126, %r125, %r124;
	ld.global.u32 	%r127, [%rd17+12];
	max.s32 	%r424, %r127, %r126;
	add.s32 	%r416, %r416, 4;
$L__BB0_10:
	setp.eq.s32 	%p8, %r14, 0;
	@%p8 bra 	$L__BB0_13;
	mov.b32 	%r423, 0;
$L__BB0_12:
	.pragma "nounroll";
	mul.wide.u32 	%rd18, %r416, 4;
	add.s64 	%rd19, %rd1, %rd18;
	ld.global.u32 	%r129, [%rd19];
	max.s32 	%r424, %r129, %r424;
	add.s32 	%r416, %r416, 1;
	add.s32 	%r423, %r423, 1;
	setp.ne.s32 	%p9, %r423, %r14;
	@%p9 bra 	$L__BB0_12;
$L__BB0_13:
	setp.lt.s32 	%p10, %r424, 1;
	@%p10 bra 	$L__BB0_17;
	mul.wide.s32 	%rd3, %r67, 4;
	setp.gt.s32 	%p11, %r67, 0;
	@%p11 bra 	$L__BB0_18;
	mov.b32 	%r440, 1;
$L__BB0_16:
	{ // callseq 0, 0
	.param .b64 param0;
	st.param.b64 	[param0], %rd3;
	.param .b64 retval0;
	call.uni (retval0), 
	malloc, 
	(
	param0
	);
	ld.param.b64 	%rd20, [retval0];
	} // callseq 0
	{ // callseq 1, 0
	.param .b64 param0;
	st.param.b64 	[param0], %rd20;
	call.uni 
	free, 
	(
	param0
	);
	} // callseq 1
	mul.lo.s32 	%r440, %r440, 10;
	setp.le.u32 	%p12, %r440, %r424;
	@%p12 bra 	$L__BB0_16;
$L__BB0_17:
	ret;
$L__BB0_18:
	and.b32  	%r27, %r67, 7;
	add.s32 	%r28, %r27, -1;
	and.b32  	%r29, %r67, 3;
	add.s32 	%r30, %r29, -1;
	and.b32  	%r31, %r67, 15;
	add.s32 	%r32, %r31, -1;
	and.b32  	%r33, %r67, 2147483640;
	and.b32  	%r34, %r67, 1;
	and.b32  	%r35, %r67, 2147483644;
	and.b32  	%r36, %r67, 2147483632;
	neg.s32 	%r37, %r33;
	mov.b32 	%r425, 1;
$L__BB0_19:
	setp.lt.u32 	%p13, %r67, 8;
	{ // callseq 2, 0
	.param .b64 param0;
	st.param.b64 	[param0], %rd3;
	.param .b64 retval0;
	call.uni (retval0), 
	malloc, 
	(
	param0
	);
	ld.param.b64 	%rd22, [retval0];
	} // callseq 2
	mov.b32 	%r436, 0;
	st.local.v2.u32 	[%rd2], {%r436, %r436};
	st.local.v2.u32 	[%rd2+8], {%r436, %r436};
	st.local.v2.u32 	[%rd2+16], {%r436, %r436};
	st.local.v2.u32 	[%rd2+24], {%r436, %r436};
	st.local.v2.u32 	[%rd2+32], {%r436, %r436};
	@%p13 bra 	$L__BB0_22;
	add.s64 	%rd111, %rd1, 16;
	mov.u32 	%r426, %r37;
$L__BB0_21:
	.pragma "nounroll";
	ld.global.u32 	%r133, [%rd111+-16];
	div.s32 	%r134, %r133, %r425;
	mul.hi.s32 	%r135, %r134, 1717986919;
	shr.u32 	%r136, %r135, 31;
	shr.s32 	%r137, %r135, 2;
	add.s32 	%r138, %r137, %r136;
	mul.lo.s32 	%r139, %r138, 10;
	sub.s32 	%r140, %r134, %r139;
	mul.wide.s32 	%rd23, %r140, 4;
	add.s64 	%rd24, %rd2, %rd23;
	ld.local.u32 	%r141, [%rd24];
	add.s32 	%r142, %r141, 1;
	st.local.u32 	[%rd24], %r142;
	ld.global.u32 	%r143, [%rd111+-12];
	div.s32 	%r144, %r143, %r425;
	mul.hi.s32 	%r145, %r144, 1717986919;
	shr.u32 	%r146, %r145, 31;
	shr.s32 	%r147, %r145, 2;
	add.s32 	%r148, %r147, %r146;
	mul.lo.s32 	%r149, %r148, 10;
	sub.s32 	%r150, %r144, %r149;
	mul.wide.s32 	%rd25, %r150, 4;
	add.s64 	%rd26, %rd2, %rd25;
	ld.local.u32 	%r151, [%rd26];
	add.s32 	%r152, %r151, 1;
	st.local.u32 	[%rd26], %r152;
	ld.global.u32 	%r153, [%rd111+-8];
	div.s32 	%r154, %r153, %r425;
	mul.hi.s32 	%r155, %r154, 1717986919;
	shr.u32 	%r156, %r155, 31;
	shr.s32 	%r157, %r155, 2;
	add.s32 	%r158, %r157, %r156;
	mul.lo.s32 	%r159, %r158, 10;
	sub.s32 	%r160, %r154, %r159;
	mul.wide.s32 	%rd27, %r160, 4;
	add.s64 	%rd28, %rd2, %rd27;
	ld.local.u32 	%r161, [%rd28];
	add.s32 	%r162, %r161, 1;
	st.local.u32 	[%rd28], %r162;
	ld.global.u32 	%r163, [%rd111+-4];
	div.s32 	%r164, %r163, %r425;
	mul.hi.s32 	%r165, %r164, 1717986919;
	shr.u32 	%r166, %r165, 31;
	shr.s32 	%r167, %r165, 2;
	add.s32 	%r168, %r167, %r166;
	mul.lo.s32 	%r169, %r168, 10;
	sub.s32 	%r170, %r164, %r169;
	mul.wide.s32 	%rd29, %r170, 4;
	add.s64 	%rd30, %rd2, %rd29;
	ld.local.u32 	%r171, [%rd30];
	add.s32 	%r172, %r171, 1;
	st.local.u32 	[%rd30], %r172;
	ld.global.u32 	%r173, [%rd111];
	div.s32 	%r174, %r173, %r425;
	mul.hi.s32 	%r175, %r174, 1717986919;
	shr.u32 	%r176, %r175, 31;
	shr.s32 	%r177, %r175, 2;
	add.s32 	%r178, %r177, %r176;
	mul.lo.s32 	%r179, %r178, 10;
	sub.s32 	%r180, %r174, %r179;
	mul.wide.s32 	%rd31, %r180, 4;
	add.s64 	%rd32, %rd2, %rd31;
	ld.local.u32 	%r181, [%rd32];
	add.s32 	%r182, %r181, 1;
	st.local.u32 	[%rd32], %r182;
	ld.global.u32 	%r183, [%rd111+4];
	div.s32 	%r184, %r183, %r425;
	mul.hi.s32 	%r185, %r184, 1717986919;
	shr.u32 	%r186, %r185, 31;
	shr.s32 	%r187, %r185, 2;
	add.s32 	%r188, %r187, %r186;
	mul.lo.s32 	%r189, %r188, 10;
	sub.s32 	%r190, %r184, %r189;
	mul.wide.s32 	%rd33, %r190, 4;
	add.s64 	%rd34, %rd2, %rd33;
	ld.local.u32 	%r191, [%rd34];
	add.s32 	%r192, %r191, 1;
	st.local.u32 	[%rd34], %r192;
	ld.global.u32 	%r193, [%rd111+8];
	div.s32 	%r194, %r193, %r425;
	mul.hi.s32 	%r195, %r194, 1717986919;
	shr.u32 	%r196, %r195, 31;
	shr.s32 	%r197, %r195, 2;
	add.s32 	%r198, %r197, %r196;
	mul.lo.s32 	%r199, %r198, 10;
	sub.s32 	%r200, %r194, %r199;
	mul.wide.s32 	%rd35, %r200, 4;
	add.s64 	%rd36, %rd2, %rd35;
	ld.local.u32 	%r201, [%rd36];
	add.s32 	%r202, %r201, 1;
	st.local.u32 	[%rd36], %r202;
	ld.global.u32 	%r203, [%rd111+12];
	div.s32 	%r204, %r203, %r425;
	mul.hi.s32 	%r205, %r204, 1717986919;
	shr.u32 	%r206, %r205, 31;
	shr.s32 	%r207, %r205, 2;
	add.s32 	%r208, %r207, %r206;
	mul.lo.s32 	%r209, %r208, 10;
	sub.s32 	%r210, %r204, %r209;
	mul.wide.s32 	%rd37, %r210, 4;
	add.s64 	%rd38, %rd2, %rd37;
	ld.local.u32 	%r211, [%rd38];
	add.s32 	%r212, %r211, 1;
	st.local.u32 	[%rd38], %r212;
	add.s32 	%r426, %r426, 8;
	add.s64 	%rd111, %rd111, 32;
	setp.eq.s32 	%p14, %r426, 0;
	mov.u32 	%r436, %r33;
	@%p14 bra 	$L__BB0_22;
	bra.uni 	$L__BB0_21;
$L__BB0_22:
	setp.eq.s32 	%p15, %r27, 0;
	@%p15 bra 	$L__BB0_23;
	bra.uni 	$L__BB0_45;
$L__BB0_23:
	setp.lt.u32 	%p20, %r67, 4;
	ld.local.v2.u32 	{%r283, %r284}, [%rd2];
	add.s32 	%r285, %r284, %r283;
	st.local.u32 	[%rd2+4], %r285;
	ld.local.v2.u32 	{%r286, %r287}, [%rd2+8];
	add.s32 	%r288, %r286, %r285;
	add.s32 	%r289, %r287, %r288;
	st.local.v2.u32 	[%rd2+8], {%r288, %r289};
	ld.local.v2.u32 	{%r290, %r291}, [%rd2+16];
	add.s32 	%r292, %r290, %r289;
	add.s32 	%r293, %r291, %r292;
	st.local.v2.u32 	[%rd2+16], {%r292, %r293};
	ld.local.v2.u32 	{%r294, %r295}, [%rd2+24];
	add.s32 	%r296, %r294, %r293;
	add.s32 	%r297, %r295, %r296;
	st.local.v2.u32 	[%rd2+24], {%r296, %r297};
	ld.local.v2.u32 	{%r298, %r299}, [%rd2+32];
	add.s32 	%r300, %r298, %r297;
	add.s32 	%r301, %r299, %r300;
	st.local.v2.u32 	[%rd2+32], {%r300, %r301};
	mov.u32 	%r433, %r67;
	@%p20 bra 	$L__BB0_26;
	mov.b32 	%r428, 0;
	mov.u32 	%r433, %r67;
$L__BB0_25:
	.pragma "nounroll";
	add.s32 	%r303, %r433, -1;
	mul.wide.u32 	%rd59, %r303, 4;
	add.s64 	%rd60, %rd1, %rd59;
	ld.global.u32 	%r304, [%rd60];
	div.s32 	%r305, %r304, %r425;
	mul.hi.s32 	%r306, %r305, 1717986919;
	shr.u32 	%r307, %r306, 31;
	shr.s32 	%r308, %r306, 2;
	add.s32 	%r309, %r308, %r307;
	mul.lo.s32 	%r310, %r309, 10;
	sub.s32 	%r311, %r305, %r310;
	mul.wide.s32 	%rd61, %r311, 4;
	add.s64 	%rd62, %rd2, %rd61;
	ld.local.u32 	%r312, [%rd62];
	add.s32 	%r313, %r312, -1;
	mul.wide.s32 	%rd63, %r312, 4;
	add.s64 	%rd64, %rd22, %rd63;
	st.u32 	[%rd64+-4], %r304;
	st.local.u32 	[%rd62], %r313;
	add.s32 	%r314, %r433, -2;
	mul.wide.u32 	%rd65, %r314, 4;
	add.s64 	%rd66, %rd1, %rd65;
	ld.global.u32 	%r315, [%rd66];
	div.s32 	%r316, %r315, %r425;
	mul.hi.s32 	%r317, %r316, 1717986919;
	shr.u32 	%r318, %r317, 31;
	shr.s32 	%r319, %r317, 2;
	add.s32 	%r320, %r319, %r318;
	mul.lo.s32 	%r321, %r320, 10;
	sub.s32 	%r322, %r316, %r321;
	mul.wide.s32 	%rd67, %r322, 4;
	add.s64 	%rd68, %rd2, %rd67;
	ld.local.u32 	%r323, [%rd68];
	add.s32 	%r324, %r323, -1;
	mul.wide.s32 	%rd69, %r323, 4;
	add.s64 	%rd70, %rd22, %rd69;
	st.u32 	[%rd70+-4], %r315;
	st.local.u32 	[%rd68], %r324;
	add.s32 	%r325, %r433, -3;
	mul.wide.u32 	%rd71, %r325, 4;
	add.s64 	%rd72, %rd1, %rd71;
	ld.global.u32 	%r326, [%rd72];
	div.s32 	%r327, %r326, %r425;
	mul.hi.s32 	%r328, %r327, 1717986919;
	shr.u32 	%r329, %r328, 31;
	shr.s32 	%r330, %r328, 2;
	add.s32 	%r331, %r330, %r329;
	mul.lo.s32 	%r332, %r331, 10;
	sub.s32 	%r333, %r327, %r332;
	mul.wide.s32 	%rd73, %r333, 4;
	add.s64 	%rd74, %rd2, %rd73;
	ld.local.u32 	%r334, [%rd74];
	add.s32 	%r335, %r334, -1;
	mul.wide.s32 	%rd75, %r334, 4;
	add.s64 	%rd76, %rd22, %rd75;
	st.u32 	[%rd76+-4], %r326;
	st.local.u32 	[%rd74], %r335;
	add.s32 	%r433, %r433, -4;
	mul.wide.u32 	%rd77, %r433, 4;
	add.s64 	%rd78, %rd1, %rd77;
	ld.global.u32 	%r336, [%rd78];
	div.s32 	%r337, %r336, %r425;
	mul.hi.s32 	%r338, %r337, 1717986919;
	shr.u32 	%r339, %r338, 31;
	shr.s32 	%r340, %r338, 2;
	add.s32 	%r341, %r340, %r339;
	mul.lo.s32 	%r342, %r341, 10;
	sub.s32 	%r343, %r337, %r342;
	mul.wide.s32 	%rd79, %r343, 4;
	add.s64 	%rd80, %rd2, %rd79;
	ld.local.u32 	%r344, [%rd80];
	add.s32 	%r345, %r344, -1;
	mul.wide.s32 	%rd81, %r344, 4;
	add.s64 	%rd82, %rd22, %rd81;
	st.u32 	[%rd82+-4], %r336;
	st.local.u32 	[%rd80], %r345;
	add.s32 	%r428, %r428, 4;
	setp.eq.s32 	%p21, %r428, %r35;
	@%p21 bra 	$L__BB0_26;
	bra.uni 	$L__BB0_25;
$L__BB0_26:
	setp.eq.s32 	%p22, %r29, 0;
	@%p22 bra 	$L__BB0_31;
	setp.eq.s32 	%p23, %r30, 0;
	@%p23 bra 	$L__BB0_29;
	add.s32 	%r346, %r433, -1;
	mul.wide.u32 	%rd83, %r346, 4;
	add.s64 	%rd84, %rd1, %rd83;
	ld.global.u32 	%r347, [%rd84];
	div.s32 	%r348, %r347, %r425;
	mul.hi.s32 	%r349, %r348, 1717986919;
	shr.u32 	%r350, %r349, 31;
	shr.s32 	%r351, %r349, 2;
	add.s32 	%r352, %r351, %r350;
	mul.lo.s32 	%r353, %r352, 10;
	sub.s32 	%r354, %r348, %r353;
	mul.wide.s32 	%rd85, %r354, 4;
	add.s64 	%rd86, %rd2, %rd85;
	ld.local.u32 	%r355, [%rd86];
	add.s32 	%r356, %r355, -1;
	mul.wide.s32 	%rd87, %r355, 4;
	add.s64 	%rd88, %rd22, %rd87;
	st.u32 	[%rd88+-4], %r347;
	st.local.u32 	[%rd86], %r356;
	add.s32 	%r433, %r433, -2;
	mul.wide.u32 	%rd89, %r433, 4;
	add.s64 	%rd90, %rd1, %rd89;
	ld.global.u32 	%r357, [%rd90];
	div.s32 	%r358, %r357, %r425;
	mul.hi.s32 	%r359, %r358, 1717986919;
	shr.u32 	%r360, %r359, 31;
	shr.s32 	%r361, %r359, 2;
	add.s32 	%r362, %r361, %r360;
	mul.lo.s32 	%r363, %r362, 10;
	sub.s32 	%r364, %r358, %r363;
	mul.wide.s32 	%rd91, %r364, 4;
	add.s64 	%rd92, %rd2, %rd91;
	ld.local.u32 	%r365, [%rd92];
	add.s32 	%r366, %r365, -1;
	mul.wide.s32 	%rd93, %r365, 4;
	add.s64 	%rd94, %rd22, %rd93;
	st.u32 	[%rd94+-4], %r357;
	st.local.u32 	[%rd92], %r366;
$L__BB0_29:
	setp.eq.s32 	%p24, %r34, 0;
	@%p24 bra 	$L__BB0_31;
	add.s32 	%r367, %r433, -1;
	mul.wide.u32 	%rd95, %r367, 4;
	add.s64 	%rd96, %rd1, %rd95;
	ld.global.u32 	%r368, [%rd96];
	div.s32 	%r369, %r368, %r425;
	mul.hi.s32 	%r370, %r369, 1717986919;
	shr.u32 	%r371, %r370, 31;
	shr.s32 	%r372, %r370, 2;
	add.s32 	%r373, %r372, %r371;
	mul.lo.s32 	%r374, %r373, 10;
	sub.s32 	%r375, %r369, %r374;
	mul.wide.s32 	%rd97, %r375, 4;
	add.s64 	%rd98, %rd2, %rd97;
	ld.local.u32 	%r376, [%rd98];
	add.s32 	%r377, %r376, -1;
	mul.wide.s32 	%rd99, %r376, 4;
	add.s64 	%rd100, %rd22, %rd99;
	st.u32 	[%rd100+-4], %r368;
	st.local.u32 	[%rd98], %r377;
$L__BB0_31:
	setp.lt.u32 	%p25, %r67, 16;
	mov.b32 	%r431, 0;
	@%p25 bra 	$L__BB0_32;
	bra.uni 	$L__BB0_43;
$L__BB0_32:
	setp.eq.s32 	%p27, %r31, 0;
	@%p27 bra 	$L__BB0_42;
	setp.lt.u32 	%p28, %r32, 7;
	@%p28 bra 	$L__BB0_35;
	mul.wide.u32 	%rd104, %r431, 4;
	add.s64 	%rd105, %rd22, %rd104;
	ld.u32 	%r396, [%rd105];
	add.s64 	%rd106, %rd1, %rd104;
	st.global.u32 	[%rd106], %r396;
	ld.u32 	%r397, [%rd105+4];
	st.global.u32 	[%rd106+4], %r397;
	ld.u32 	%r398, [%rd105+8];
	st.global.u32 	[%rd106+8], %r398;
	ld.u32 	%r399, [%rd105+12];
	st.global.u32 	[%rd106+12], %r399;
	ld.u32 	%r400, [%rd105+16];
	st.global.u32 	[%rd106+16], %r400;
	ld.u32 	%r401, [%rd105+20];
	st.global.u32 	[%rd106+20], %r401;
	ld.u32 	%r402, [%rd105+24];
	st.global.u32 	[%rd106+24], %r402;
	ld.u32 	%r403, [%rd105+28];
	st.global.u32 	[%rd106+28], %r403;
	add.s32 	%r431, %r431, 8;
$L__BB0_35:
	setp.eq.s32 	%p29, %r27, 0;
	@%p29 bra 	$L__BB0_42;
	setp.lt.u32 	%p30, %r28, 3;
	@%p30 bra 	$L__BB0_38;
	mul.wide.u32 	%rd107, %r431, 4;
	add.s64 	%rd108, %rd22, %rd107;
	ld.u32 	%r404, [%rd108];
	add.s64 	%rd109, %rd1, %rd107;
	st.global.u32 	[%rd109], %r404;
	ld.u32 	%r405, [%rd108+4];
	st.global.u32 	[%rd109+4], %r405;
	ld.u32 	%r406, [%rd108+8];
	st.global.u32 	[%rd109+8], %r406;
	ld.u32 	%r407, [%rd108+12];
	st.global.u32 	[%rd109+12], %r407;
	add.s32 	%r431, %r431, 4;
$L__BB0_38:
	setp.eq.s32 	%p31, %r29, 0;
	@%p31 bra 	$L__BB0_42;
	setp.eq.s32 	%p32, %r29, 1;
	mul.wide.u32 	%rd110, %r431, 4;
	add.s64 	%rd8, %rd22, %rd110;
	ld.u32 	%r408, [%rd8];
	add.s64 	%rd9, %rd1, %rd110;
	st.global.u32 	[%rd9], %r408;
	@%p32 bra 	$L__BB0_42;
	setp.eq.s32 	%p33, %r29, 2;
	ld.u32 	%r409, [%rd8+4];
	st.global.u32 	[%rd9+4], %r409;
	@%p33 bra 	$L__BB0_42;
	ld.u32 	%r410, [%rd8+8];
	st.global.u32 	[%rd9+8], %r410;
$L__BB0_42:
	{ // callseq 3, 0
	.param .b64 param0;
	st.param.b64 	[param0], %rd22;
	call.uni 
	free, 
	(
	param0
	);
	} // callseq 3
	mul.lo.s32 	%r425, %r425, 10;
	div.u32 	%r411, %r424, %r425;
	setp.gt.s32 	%p34, %r411, 0;
	@%p34 bra 	$L__BB0_19;
	bra.uni 	$L__BB0_17;
$L__BB0_43:
	mov.b32 	%r429, 0;
$L__BB0_44:
	.pragma "nounroll";
	mul.wide.u32 	%rd101, %r429, 4;
	add.s64 	%rd102, %rd22, %rd101;
	ld.u32 	%r380, [%rd102];
	add.s64 	%rd103, %rd1, %rd101;
	st.global.u32 	[%rd103], %r380;
	ld.u32 	%r381, [%rd102+4];
	st.global.u32 	[%rd103+4], %r381;
	ld.u32 	%r382, [%rd102+8];
	st.global.u32 	[%rd103+8], %r382;
	ld.u32 	%r383, [%rd102+12];
	st.global.u32 	[%rd103+12], %r383;
	ld.u32 	%r384, [%rd102+16];
	st.global.u32 	[%rd103+16], %r384;
	ld.u32 	%r385, [%rd102+20];
	st.global.u32 	[%rd103+20], %r385;
	ld.u32 	%r386, [%rd102+24];
	st.global.u32 	[%rd103+24], %r386;
	ld.u32 	%r387, [%rd102+28];
	st.global.u32 	[%rd103+28], %r387;
	ld.u32 	%r388, [%rd102+32];
	st.global.u32 	[%rd103+32], %r388;
	ld.u32 	%r389, [%rd102+36];
	st.global.u32 	[%rd103+36], %r389;
	ld.u32 	%r390, [%rd102+40];
	st.global.u32 	[%rd103+40], %r390;
	ld.u32 	%r391, [%rd102+44];
	st.global.u32 	[%rd103+44], %r391;
	ld.u32 	%r392, [%rd102+48];
	st.global.u32 	[%rd103+48], %r392;
	ld.u32 	%r393, [%rd102+52];
	st.global.u32 	[%rd103+52], %r393;
	ld.u32 	%r394, [%rd102+56];
	st.global.u32 	[%rd103+56], %r394;
	ld.u32 	%r395, [%rd102+60];
	st.global.u32 	[%rd103+60], %r395;
	add.s32 	%r429, %r429, 16;
	setp.eq.s32 	%p26, %r429, %r36;
	mov.u32 	%r431, %r36;
	@%p26 bra 	$L__BB0_32;
	bra.uni 	$L__BB0_44;
$L__BB0_45:
	setp.lt.u32 	%p16, %r28, 3;
	@%p16 bra 	$L__BB0_47;
	mul.wide.u32 	%rd39, %r436, 4;
	add.s64 	%rd40, %rd1, %rd39;
	ld.global.u32 	%r213, [%rd40];
	div.s32 	%r214, %r213, %r425;
	mul.hi.s32 	%r215, %r214, 1717986919;
	shr.u32 	%r216, %r215, 31;
	shr.s32 	%r217, %r215, 2;
	add.s32 	%r218, %r217, %r216;
	mul.lo.s32 	%r219, %r218, 10;
	sub.s32 	%r220, %r214, %r219;
	mul.wide.s32 	%rd41, %r220, 4;
	add.s64 	%rd42, %rd2, %rd41;
	ld.local.u32 	%r221, [%rd42];
	add.s32 	%r222, %r221, 1;
	st.local.u32 	[%rd42], %r222;
	ld.global.u32 	%r223, [%rd40+4];
	div.s32 	%r224, %r223, %r425;
	mul.hi.s32 	%r225, %r224, 1717986919;
	shr.u32 	%r226, %r225, 31;
	shr.s32 	%r227, %r225, 2;
	add.s32 	%r228, %r227, %r226;
	mul.lo.s32 	%r229, %r228, 10;
	sub.s32 	%r230, %r224, %r229;
	mul.wide.s32 	%rd43, %r230, 4;
	add.s64 	%rd44, %rd2, %rd43;
	ld.local.u32 	%r231, [%rd44];
	add.s32 	%r232, %r231, 1;
	st.local.u32 	[%rd44], %r232;
	ld.global.u32 	%r233, [%rd40+8];
	div.s32 	%r234, %r233, %r425;
	mul.hi.s32 	%r235, %r234, 1717986919;
	shr.u32 	%r236, %r235, 31;
	shr.s32 	%r237, %r235, 2;
	add.s32 	%r238, %r237, %r236;
	mul.lo.s32 	%r239, %r238, 10;
	sub.s32 	%r240, %r234, %r239;
	mul.wide.s32 	%rd45, %r240, 4;
	add.s64 	%rd46, %rd2, %rd45;
	ld.local.u32 	%r241, [%rd46];
	add.s32 	%r242, %r241, 1;
	st.local.u32 	[%rd46], %r242;
	ld.global.u32 	%r243, [%rd40+12];
	div.s32 	%r244, %r243, %r425;
	mul.hi.s32 	%r245, %r244, 1717986919;
	shr.u32 	%r246, %r245, 31;
	shr.s32 	%r247, %r245, 2;
	add.s32 	%r248, %r247, %r246;
	mul.lo.s32 	%r249, %r248, 10;
	sub.s32 	%r250, %r244, %r249;
	mul.wide.s32 	%rd47, %r250, 4;
	add.s64 	%rd48, %rd2, %rd47;
	ld.local.u32 	%r251, [%rd48];
	add.s32 	%r252, %r251, 1;
	st.local.u32 	[%rd48], %r252;
	add.s32 	%r436, %r436, 4;
$L__BB0_47:
	setp.eq.s32 	%p17, %r29, 0;
	@%p17 bra 	$L__BB0_23;
	setp.eq.s32 	%p18, %r30, 0;
	@%p18 bra 	$L__BB0_50;
	mul.wide.u32 	%rd49, %r436, 4;
	add.s64 	%rd50, %rd1, %rd49;
	ld.global.u32 	%r253, [%rd50];
	div.s32 	%r254, %r253, %r425;
	mul.hi.s32 	%r255, %r254, 1717986919;
	shr.u32 	%r256, %r255, 31;
	shr.s32 	%r257, %r255, 2;
	add.s32 	%r258, %r257, %r256;
	mul.lo.s32 	%r259, %r258, 10;
	sub.s32 	%r260, %r254, %r259;
	mul.wide.s32 	%rd51, %r260, 4;
	add.s64 	%rd52, %rd2, %rd51;
	ld.local.u32 	%r261, [%rd52];
	add.s32 	%r262, %r261, 1;
	st.local.u32 	[%rd52], %r262;
	ld.global.u32 	%r263, [%rd50+4];
	div.s32 	%r264, %r263, %r425;
	mul.hi.s32 	%r265, %r264, 1717986919;
	shr.u32 	%r266, %r265, 31;
	shr.s32 	%r267, %r265, 2;
	add.s32 	%r268, %r267, %r266;
	mul.lo.s32 	%r269, %r268, 10;
	sub.s32 	%r270, %r264, %r269;
	mul.wide.s32 	%rd53, %r270, 4;
	add.s64 	%rd54, %rd2, %rd53;
	ld.local.u32 	%r271, [%rd54];
	add.s32 	%r272, %r271, 1;
	st.local.u32 	[%rd54], %r272;
	add.s32 	%r436, %r436, 2;
$L__BB0_50:
	setp.eq.s32 	%p19, %r34, 0;
	@%p19 bra 	$L__BB0_23;
	mul.wide.u32 	%rd55, %r436, 4;
	add.s64 	%rd56, %rd1, %rd55;
	ld.global.u32 	%r273, [%rd56];
	div.s32 	%r274, %r273, %r425;
	mul.hi.s32 	%r275, %r274, 1717986919;
	shr.u32 	%r276, %r275, 31;
	shr.s32 	%r277, %r275, 2;
	add.s32 	%r278, %r277, %r276;
	mul.lo.s32 	%r279, %r278, 10;
	sub.s32 	%r280, %r274, %r279;
	mul.wide.s32 	%rd57, %r280, 4;
	add.s64 	%rd58, %rd2, %rd57;
	ld.local.u32 	%r281, [%rd58];
	add.s32 	%r282, %r281, 1;
	st.local.u32 	[%rd58], %r282;
	bra.uni 	$L__BB0_23;

}


// ===== COMPILED SASS (sm_100) =====

	.target	sm_100

	.elftype	@"ET_EXEC"


//--------------------- .note.nv.tkinfo           --------------------------
	.section	.note.nv.tkinfo,"",@"SHT_NOTE"
	.sectionflags	@"SHF_NOTE_NV_TKINFO"
	.tkinfo
        /*0018*/ 	.word	0x00000002
        /*0030*/ 	.string	""
        /*0030*/ 	.string	"ptxas"
        /*0030*/ 	.string	"Cuda compilation tools, release 13.0, V13.0.88"
        /*0030*/ 	.string	"Build cuda_13.0.r13.0/compiler.36424714_0"
        /*0030*/ 	.string	"-arch sm_100 -m 64 "



//--------------------- .note.nv.cuinfo           --------------------------
	.section	.note.nv.cuinfo,"",@"SHT_NOTE"
	.sectionflags	@"SHF_NOTE_NV_CUINFO"
        /*0018*/ 	.short	0x0002
        /*001a*/ 	.short	0x0064
        /*001c*/ 	.short	0x0082
	.zero		2


//--------------------- .nv.info                  --------------------------
	.section	.nv.info,"",@"SHT_CUDA_INFO"
	.align	4


	//----- nvinfo : EIATTR_REGCOUNT
	.align		4
        /*0000*/ 	.byte	0x04, 0x2f
        /*0002*/ 	.short	(.L_1 - .L_0)
	.align		4
.L_0:
        /*0004*/ 	.word	index@(_Z9radixSortPii)
        /*0008*/ 	.word	0x0000001d


	//----- nvinfo : EIATTR_FRAME_SIZE
	.align		4
.L_1:
        /*000c*/ 	.byte	0x04, 0x11
        /*000e*/ 	.short	(.L_3 - .L_2)
	.align		4
.L_2:
        /*0010*/ 	.word	index@(_Z9radixSortPii)
        /*0014*/ 	.word	0x00000028


	//----- nvinfo : EIATTR_MIN_STACK_SIZE
	.align		4
.L_3:
        /*0018*/ 	.byte	0x04, 0x12
        /*001a*/ 	.short	(.L_5 - .L_4)
	.align		4
.L_4:
        /*001c*/ 	.word	index@(_Z9radixSortPii)
        /*0020*/ 	.word	0x00000028
.L_5:


//--------------------- .nv.compat                --------------------------
	.section	.nv.compat,"",@"SHT_CUDA_COMPAT_INFO"
	.align	4
        /*0000*/ 	.byte	0x02, 0x09, 0x00, 0x00, 0x02, 0x02, 0x01, 0x00, 0x02, 0x05, 0x05, 0x00, 0x03, 0x07, 0x01, 0x01
        /*0010*/ 	.byte	0x02, 0x03, 0x00, 0x00, 0x02, 0x06, 0x01, 0x00, 0x04, 0x0b, 0x08, 0x00, 0x09, 0x00, 0x00, 0x00
        /*0020*/ 	.byte	0x00, 0x00, 0x00, 0x00


//--------------------- .nv.info._Z9radixSortPii  --------------------------
	.section	.nv.info._Z9radixSortPii,"",@"SHT_CUDA_INFO"
	.sectionflags	@""
	.align	4


	//----- nvinfo : EIATTR_CUDA_API_VERSION
	.align		4
        /*0000*/ 	.byte	0x04, 0x37
        /*0002*/ 	.short	(.L_7 - .L_6)
.L_6:
        /*0004*/ 	.word	0x00000082


	//----- nvinfo : EIATTR_KPARAM_INFO
	.align		4
.L_7:
        /*0008*/ 	.byte	0x04, 0x17
        /*000a*/ 	.short	(.L_9 - .L_8)
.L_8:
        /*000c*/ 	.word	0x00000000
        /*0010*/ 	.short	0x0001
        /*0012*/ 	.short	0x0008
        /*0014*/ 	.byte	0x00, 0xf0, 0x11, 0x00


	//----- nvinfo : EIATTR_KPARAM_INFO
	.align		4
.L_9:
        /*0018*/ 	.byte	0x04, 0x17
        /*001a*/ 	.short	(.L_11 - .L_10)
.L_10:
        /*001c*/ 	.word	0x00000000
        /*0020*/ 	.short	0x0000
        /*0022*/ 	.short	0x0000
        /*0024*/ 	.byte	0x00, 0xf5, 0x21, 0x00


	//----- nvinfo : EIATTR_SPARSE_MMA_MASK
	.align		4
.L_11:
        /*0028*/ 	.byte	0x03, 0x50
        /*002a*/ 	.short	0x0000


	//----- nvinfo : EIATTR_MAXREG_COUNT
	.align		4
        /*002c*/ 	.byte	0x03, 0x1b
        /*002e*/ 	.short	0x00ff


	//----- nvinfo : EIATTR_EXTERNS
	.align		4
        /*0030*/ 	.byte	0x04, 0x0f
        /*0032*/ 	.short	(.L_13 - .L_12)


	//   ....[0]....
	.align		4
.L_12:
        /*0034*/ 	.word	index@(malloc)


	//   ....[1]....
	.align		4
        /*0038*/ 	.word	index@(free)


	//----- nvinfo : EIATTR_MERCURY_ISA_VERSION
	.align		4
.L_13:
        /*003c*/ 	.byte	0x03, 0x5f
        /*003e*/ 	.short	0x0101


	//----- nvinfo : EIATTR_VRC_CTA_INIT_COUNT
	.align		4
        /*0040*/ 	.byte	0x02, 0x4a
	.zero		1
	.zero		1


	//----- nvinfo : EIATTR_SYSCALL_OFFSETS
	.align		4
        /*0044*/ 	.byte	0x04, 0x46
        /*0046*/ 	.short	(.L_15 - .L_14)


	//   ....[0]....
.L_14:
        /*0048*/ 	.word	0x00000690


	//   ....[1]....
        /*004c*/ 	.word	0x000006d0


	//   ....[2]....
        /*0050*/ 	.word	0x00000870


	//   ....[3]....
        /*0054*/ 	.word	0x00003a50


	//----- nvinfo : EIATTR_EXIT_INSTR_OFFSETS
	.align		4
.L_15:
        /*0058*/ 	.byte	0x04, 0x1c
        /*005a*/ 	.short	(.L_17 - .L_16)


	//   ....[0]....
.L_16:
        /*005c*/ 	.word	0x000005c0


	//   ....[1]....
        /*0060*/ 	.word	0x00000710


	//   ....[2]....
        /*0064*/ 	.word	0x00003bb0


	//----- nvinfo : EIATTR_CRS_STACK_SIZE
	.align		4
.L_17:
        /*0068*/ 	.byte	0x04, 0x1e
        /*006a*/ 	.short	(.L_19 - .L_18)
.L_18:
        /*006c*/ 	.word	0x00000000


	//----- nvinfo : EIATTR_CBANK_PARAM_SIZE
	.align		4
.L_19:
        /*0070*/ 	.byte	0x03, 0x19
        /*0072*/ 	.short	0x000c


	//----- nvinfo : EIATTR_PARAM_CBANK
	.align		4
        /*0074*/ 	.byte	0x04, 0x0a
        /*0076*/ 	.short	(.L_21 - .L_20)
	.align		4
.L_20:
        /*0078*/ 	.word	index@(.nv.constant0._Z9radixSortPii)
        /*007c*/ 	.short	0x0380
        /*007e*/ 	.short	0x000c


	//----- nvinfo : EIATTR_SW_WAR
	.align		4
.L_21:
        /*0080*/ 	.byte	0x04, 0x36
        /*0082*/ 	.short	(.L_23 - .L_22)
.L_22:
        /*0084*/ 	.word	0x00000008
.L_23:


//--------------------- .nv.callgraph             --------------------------
	.section	.nv.callgraph,"",@"SHT_CUDA_CALLGRAPH"
	.align	4
	.sectionentsize	8
	.align		4
        /*0000*/ 	.word	0x00000000
	.align		4
        /*0004*/ 	.word	0xffffffff
	.align		4
        /*0008*/ 	.word	index@(_Z9radixSortPii)
	.align		4
        /*000c*/ 	.word	index@(free)
	.align		4
        /*0010*/ 	.word	index@(_Z9radixSortPii)
	.align		4
        /*0014*/ 	.word	index@(malloc)
	.align		4
        /*0018*/ 	.word	0x00000000
	.align		4
        /*001c*/ 	.word	0xfffffffe
	.align		4
        /*0020*/ 	.word	0x00000000
	.align		4
        /*0024*/ 	.word	0xfffffffd
	.align		4
        /*0028*/ 	.word	0x00000000
	.align		4
        /*002c*/ 	.word	0xfffffffc


//--------------------- .nv.constant4             --------------------------
	.section	.nv.constant4,"a",@progbits
	.align	8
	.align		8
.nv.constant4:
        /*0000*/ 	.dword	malloc
	.align		8
        /*0008*/ 	.dword	free


//--------------------- .text._Z9radixSortPii     --------------------------
	.section	.text._Z9radixSortPii,"ax",@progbits
	.align	128
        .global         _Z9radixSortPii
        .type           _Z9radixSortPii,@function
        .size           _Z9radixSortPii,(.L_x_30 - _Z9radixSortPii)
        .other          _Z9radixSortPii,@"STO_CUDA_ENTRY STV_DEFAULT"
_Z9radixSortPii:
.text._Z9radixSortPii:
[----:B------:R-:W0:Y:S08]  /*0000*/  LDC R1, c[0x0][0x37c] ;  /* 0x0000df00ff017b82 */ /* 0x000e300000000800 */
[----:B------:R-:W1:Y:S01]  /*0010*/  LDC.64 R16, c[0x0][0x380] ;  /* 0x0000e000ff107b82 */ /* 0x000e620000000a00 */
[----:B------:R-:W1:Y:S01]  /*0020*/  LDCU.64 UR36, c[0x0][0x358] ;  /* 0x00006b00ff2477ac */ /* 0x000e620008000a00 */
[----:B0-----:R-:W-:Y:S01]  /*0030*/  VIADD R1, R1, 0xffffffd8 ;  /* 0xffffffd801017836 */ /* 0x001fe20000000000 */
[----:B------:R-:W0:Y:S01]  /*0040*/  LDCU UR6, c[0x0][0x388] ;  /* 0x00007100ff0677ac */ /* 0x000e220008000800 */
[----:B-1----:R1:W5:Y:S01]  /*0050*/  LDG.E R16, desc[UR36][R16.64] ;  /* 0x0000002410107981 */ /* 0x002362000c1e1900 */
[----:B0-----:R-:W-:-:S09]  /*0060*/  UISETP.GE.AND UP0, UPT, UR6, 0x2, UPT ;  /* 0x000000020600788c */ /* 0x001fd2000bf06270 */
[----:B-1----:R-:W-:Y:S05]  /*0070*/  BRA.U !UP0, `(.L_x_0) ;  /* 0x00000005084c7547 */ /* 0x002fea000b800000 */
[----:B------:R-:W-:Y:S01]  /*0080*/  UIADD3 UR5, UPT, UPT, UR6, -0x2, URZ ;  /* 0xfffffffe06057890 */ /* 0x000fe2000fffe0ff */
[----:B------:R-:W-:Y:S01]  /*0090*/  IMAD.MOV.U32 R0, RZ, RZ, 0x1 ;  /* 0x00000001ff007424 */ /* 0x000fe200078e00ff */
[----:B------:R-:W-:Y:S02]  /*00a0*/  UIADD3 UR4, UPT, UPT, UR6, -0x1, URZ ;  /* 0xffffffff06047890 */ /* 0x000fe4000fffe0ff */
[----:B------:R-:W-:Y:S02]  /*00b0*/  UISETP.GE.U32.AND UP0, UPT, UR5, 0xf, UPT ;  /* 0x0000000f0500788c */ /* 0x000fe4000bf06070 */
[----:B------:R-:W-:-:S07]  /*00c0*/  ULOP3.LUT UR7, UR4, 0xf, URZ, 0xc0, !UPT ;  /* 0x0000000f04077892 */ /* 0x000fce000f8ec0ff */
[----:B------:R-:W-:Y:S05]  /*00d0*/  BRA.U !UP0, `(.L_x_1) ;  /* 0x0000000108807547 */ /* 0x000fea000b800000 */
[----:B------:R-:W-:Y:S01]  /*00e0*/  IMAD.MOV.U32 R0, RZ, RZ, 0x1 ;  /* 0x00000001ff007424 */ /* 0x000fe200078e00ff */
[----:B------:R-:W-:-:S12]  /*00f0*/  ULOP3.LUT UR5, UR4, 0xfffffff0, URZ, 0xc0, !UPT ;  /* 0xfffffff004057892 */ /* 0x000fd8000f8ec0ff */
.L_x_2:
[----:B------:R-:W0:Y:S02]  /*0100*/  LDC.64 R2, c[0x0][0x380] ;  /* 0x0000e000ff027b82 */ /* 0x000e240000000a00 */
[----:B0-----:R-:W-:-:S05]  /*0110*/  IMAD.WIDE.U32 R2, R0, 0x4, R2 ;  /* 0x0000000400027825 */ /* 0x001fca00078e0002 */
[----:B------:R-:W2:Y:S04]  /*0120*/  LDG.E R5, desc[UR36][R2.64] ;  /* 0x0000002402057981 */ /* 0x000ea8000c1e1900 */
[----:B------:R-:W2:Y:S04]  /*0130*/  LDG.E R4, desc[UR36][R2.64+0x4] ;  /* 0x0000042402047981 */ /* 0x000ea8000c1e1900 */
[----:B------:R-:W3:Y:S04]  /*0140*/  LDG.E R7, desc[UR36][R2.64+0x8] ;  /* 0x0000082402077981 */ /* 0x000ee8000c1e1900 */
[----:B------:R-:W3:Y:S04]  /*0150*/  LDG.E R6, desc[UR36][R2.64+0xc] ;  /* 0x00000c2402067981 */ /* 0x000ee8000c1e1900 */
[----:B------:R-:W4:Y:S04]  /*0160*/  LDG.E R9, desc[UR36][R2.64+0x10] ;  /* 0x0000102402097981 */ /* 0x000f28000c1e1900 */
        /* <DEDUP_REMOVED lines=10> */
[----:B------:R-:W4:Y:S01]  /*0210*/  LDG.E R20, desc[UR36][R2.64+0x3c] ;  /* 0x00003c2402147981 */ /* 0x000f22000c1e1900 */
[----:B--2--5:R-:W-:-:S02]  /*0220*/  VIMNMX3 R4, R5, R16, R4, !PT ;  /* 0x000000100504720f */ /* 0x024fc40007800104 */
[C---:B------:R-:W-:Y:S01]  /*0230*/  IADD3 R5, PT, PT, R0.reuse, 0xf, RZ ;  /* 0x0000000f00057810 */ /* 0x040fe20007ffe0ff */
[----:B------:R-:W-:-:S03]  /*0240*/  VIADD R0, R0, 0x10 ;  /* 0x0000001000007836 */ /* 0x000fc60000000000 */
[----:B------:R-:W-:Y:S02]  /*0250*/  ISETP.NE.AND P0, PT, R5, UR5, PT ;  /* 0x0000000505007c0c */ /* 0x000fe4000bf05270 */
[----:B---3--:R-:W-:-:S04]  /*0260*/  VIMNMX3 R4, R7, R4, R6, !PT ;  /* 0x000000040704720f */ /* 0x008fc80007800106 */
[----:B----4-:R-:W-:-:S04]  /*0270*/  VIMNMX3 R4, R9, R4, R8, !PT ;  /* 0x000000040904720f */ /* 0x010fc80007800108 */
[----:B------:R-:W-:-:S04]  /*0280*/  VIMNMX3 R4, R11, R4, R10, !PT ;  /* 0x000000040b04720f */ /* 0x000fc8000780010a */
[----:B------:R-:W-:-:S04]  /*0290*/  VIMNMX3 R4, R13, R4, R12, !PT ;  /* 0x000000040d04720f */ /* 0x000fc8000780010c */
[----:B------:R-:W-:-:S04]  /*02a0*/  VIMNMX3 R4, R15, R4, R14, !PT ;  /* 0x000000040f04720f */ /* 0x000fc8000780010e */
[----:B------:R-:W-:-:S04]  /*02b0*/  VIMNMX3 R4, R17, R4, R18, !PT ;  /* 0x000000041104720f */ /* 0x000fc80007800112 */
[----:B------:R-:W-:Y:S01]  /*02c0*/  VIMNMX3 R16, R19, R4, R20, !PT ;  /* 0x000000041310720f */ /* 0x000fe20007800114 */
[----:B------:R-:W-:Y:S06]  /*02d0*/  @P0 BRA `(.L_x_2) ;  /* 0xfffffffc00880947 */ /* 0x000fec000383ffff */
.L_x_1:
[----:B------:R-:W-:-:S09]  /*02e0*/  UISETP.NE.AND UP0, UPT, UR7, URZ, UPT ;  /* 0x000000ff0700728c */ /* 0x000fd2000bf05270 */
[----:B------:R-:W-:Y:S05]  /*02f0*/  BRA.U !UP0, `(.L_x_0) ;  /* 0x0000000108ac7547 */ /* 0x000fea000b800000 */
[----:B------:R-:W-:Y:S02]  /*0300*/  UISETP.GE.U32.AND UP0, UPT, UR7, 0x8, UPT ;  /* 0x000000080700788c */ /* 0x000fe4000bf06070 */
[----:B------:R-:W-:-:S04]  /*0310*/  ULOP3.LUT UR8, UR4, 0x7, URZ, 0xc0, !UPT ;  /* 0x0000000704087892 */ /* 0x000fc8000f8ec0ff */
[----:B------:R-:W-:-:S03]  /*0320*/  UISETP.NE.AND UP1, UPT, UR8, URZ, UPT ;  /* 0x000000ff0800728c */ /* 0x000fc6000bf25270 */
[----:B------:R-:W-:Y:S08]  /*0330*/  BRA.U !UP0, `(.L_x_3) ;  /* 0x00000001083c7547 */ /* 0x000ff0000b800000 */
        /* <DEDUP_REMOVED lines=9> */
[----:B------:R-:W4:Y:S01]  /*03d0*/  LDG.E R10, desc[UR36][R2.64+0x1c] ;  /* 0x00001c24020a7981 */ /* 0x000f22000c1e1900 */
[----:B------:R-:W-:Y:S01]  /*03e0*/  VIADD R0, R0, 0x8 ;  /* 0x0000000800007836 */ /* 0x000fe20000000000 */
[----:B--2--5:R-:W-:-:S04]  /*03f0*/  VIMNMX3 R4, R5, R16, R4, !PT ;  /* 0x000000100504720f */ /* 0x024fc80007800104 */
[----:B---3--:R-:W-:-:S04]  /*0400*/  VIMNMX3 R4, R7, R4, R6, !PT ;  /* 0x000000040704720f */ /* 0x008fc80007800106 */
[----:B----4-:R-:W-:-:S04]  /*0410*/  VIMNMX3 R4, R9, R4, R8, !PT ;  /* 0x000000040904720f */ /* 0x010fc80007800108 */
[----:B------:R-:W-:-:S07]  /*0420*/  VIMNMX3 R16, R11, R4, R10, !PT ;  /* 0x000000040b10720f */ /* 0x000fce000780010a */
.L_x_3:
        /* <DEDUP_REMOVED lines=10> */
[----:B------:R-:W3:Y:S01]  /*04d0*/  LDG.E R6, desc[UR36][R2.64+0xc] ;  /* 0x00000c2402067981 */ /* 0x000ee2000c1e1900 */
[----:B------:R-:W-:Y:S01]  /*04e0*/  VIADD R0, R0, 0x4 ;  /* 0x0000000400007836 */ /* 0x000fe20000000000 */
[----:B--2--5:R-:W-:-:S04]  /*04f0*/  VIMNMX3 R4, R5, R16, R4, !PT ;  /* 0x000000100504720f */ /* 0x024fc80007800104 */
[----:B---3--:R-:W-:-:S07]  /*0500*/  VIMNMX3 R16, R7, R4, R6, !PT ;  /* 0x000000040710720f */ /* 0x008fce0007800106 */
.L_x_4:
[----:B------:R-:W-:Y:S05]  /*0510*/  BRA.U !UP1, `(.L_x_0) ;  /* 0x0000000109247547 */ /* 0x000fea000b800000 */
[----:B------:R-:W0:Y:S01]  /*0520*/  LDC.64 R4, c[0x0][0x380] ;  /* 0x0000e000ff047b82 */ /* 0x000e220000000a00 */
[----:B------:R-:W-:-:S05]  /*0530*/  UMOV UR4, URZ ;  /* 0x000000ff00047c82 */ /* 0x000fca0008000000 */
.L_x_5:
[----:B0-----:R-:W-:-:S06]  /*0540*/  IMAD.WIDE.U32 R2, R0, 0x4, R4 ;  /* 0x0000000400027825 */ /* 0x001fcc00078e0004 */
[----:B------:R-:W2:Y:S01]  /*0550*/  LDG.E R3, desc[UR36][R2.64] ;  /* 0x0000002402037981 */ /* 0x000ea2000c1e1900 */
[----:B------:R-:W-:Y:S01]  /*0560*/  UIADD3 UR4, UPT, UPT, UR4, 0x1, URZ ;  /* 0x0000000104047890 */ /* 0x000fe2000fffe0ff */
[----:B------:R-:W-:-:S03]  /*0570*/  IADD3 R0, PT, PT, R0, 0x1, RZ ;  /* 0x0000000100007810 */ /* 0x000fc60007ffe0ff */
[----:B------:R-:W-:Y:S01]  /*0580*/  UISETP.NE.AND UP0, UPT, UR4, UR5, UPT ;  /* 0x000000050400728c */ /* 0x000fe2000bf05270 */
[----:B--2--5:R-:W-:-:S08]  /*0590*/  VIMNMX R16, PT, PT, R3, R16, !PT ;  /* 0x0000001003107248 */ /* 0x024fd00007fe0100 */
[----:B------:R-:W-:Y:S05]  /*05a0*/  BRA.U UP0, `(.L_x_5) ;  /* 0xfffffffd00e47547 */ /* 0x000fea000b83ffff */
.L_x_0:
[----:B-----5:R-:W-:-:S13]  /*05b0*/  ISETP.GE.AND P0, PT, R16, 0x1, PT ;  /* 0x000000011000780c */ /* 0x020fda0003f06270 */
[----:B------:R-:W-:Y:S05]  /*05c0*/  @!P0 EXIT ;  /* 0x000000000000894d */ /* 0x000fea0003800000 */
[----:B------:R-:W-:Y:S02]  /*05d0*/  UISETP.GT.AND UP0, UPT, UR6, URZ, UPT ;  /* 0x000000ff0600728c */ /* 0x000fe4000bf04270 */
[----:B------:R-:W-:-:S07]  /*05e0*/  UIMAD.WIDE UR38, UR6, 0x4, URZ ;  /* 0x00000004062678a5 */ /* 0x000fce000f8e02ff */
[----:B------:R-:W-:Y:S05]  /*05f0*/  BRA.U UP0, `(.L_x_6) ;  /* 0x0000000100487547 */ /* 0x000fea000b800000 */
[----:B------:R-:W-:-:S07]  /*0600*/  IMAD.MOV.U32 R17, RZ, RZ, 0x1 ;  /* 0x00000001ff117424 */ /* 0x000fce00078e00ff */
.L_x_9:
[----:B------:R-:W-:Y:S01]  /*0610*/  MOV R0, 0x0 ;  /* 0x0000000000007802 */ /* 0x000fe20000000f00 */
[----:B------:R-:W-:Y:S01]  /*0620*/  IMAD.U32 R7, RZ, RZ, UR39 ;  /* 0x00000027ff077e24 */ /* 0x000fe2000f8e00ff */
[----:B------:R-:W-:Y:S01]  /*0630*/  MOV R6, UR38 ;  /* 0x0000002600067c02 */ /* 0x000fe20008000f00 */
[----:B------:R-:W-:Y:S01]  /*0640*/  IMAD.U32 R5, RZ, RZ, UR39 ;  /* 0x00000027ff057e24 */ /* 0x000fe2000f8e00ff */
[----:B------:R0:W1:Y:S01]  /*0650*/  LDC.64 R2, c[0x4][R0] ;  /* 0x0100000000027b82 */ /* 0x0000620000000a00 */
[----:B------:R-:W-:Y:S02]  /*0660*/  IMAD.U32 R4, RZ, RZ, UR38 ;  /* 0x00000026ff047e24 */ /* 0x000fe4000f8e00ff */
[----:B------:R-:W-:-:S07]  /*0670*/  IMAD.MOV.U32 R5, RZ, RZ, R7 ;  /* 0x000000ffff057224 */ /* 0x000fce00078e0007 */
[----:B------:R-:W-:-:S07]  /*0680*/  LEPC R20, `(.L_x_7) ;  /* 0x000000001014794e */ /* 0x000fce0000000000 */
[----:B01----:R-:W-:Y:S05]  /*0690*/  CALL.ABS.NOINC R2 ;  /* 0x0000000002007343 */ /* 0x003fea0003c00000 */
.L_x_7:
[----:B------:R-:W-:-:S06]  /*06a0*/  MOV R2, 0x8 ;  /* 0x0000000800027802 */ /* 0x000fcc0000000f00 */
[----:B------:R-:W0:Y:S02]  /*06b0*/  LDC.64 R2, c[0x4][R2] ;  /* 0x0100000002027b82 */ /* 0x000e240000000a00 */
[----:B------:R-:W-:-:S07]  /*06c0*/  LEPC R20, `(.L_x_8) ;  /* 0x000000001014794e */ /* 0x000fce0000000000 */
[----:B0-----:R-:W-:Y:S05]  /*06d0*/  CALL.ABS.NOINC R2 ;  /* 0x0000000002007343 */ /* 0x001fea0003c00000 */
.L_x_8:
[----:B------:R-:W-:-:S05]  /*06e0*/  IMAD R17, R17, 0xa, RZ ;  /* 0x0000000a11117824 */ /* 0x000fca00078e02ff */
[----:B------:R-:W-:-:S13]  /*06f0*/  ISETP.GT.U32.AND P0, PT, R17, R16, PT ;  /* 0x000000101100720c */ /* 0x000fda0003f04070 */
[----:B------:R-:W-:Y:S05]  /*0700*/  @!P0 BRA `(.L_x_9) ;  /* 0xfffffffc00c08947 */ /* 0x000fea000383ffff */
[----:B------:R-:W-:Y:S05]  /*0710*/  EXIT ;  /* 0x000000000000794d */ /* 0x000fea0003800000 */
.L_x_6:
[----:B------:R-:W-:Y:S01]  /*0720*/  IMAD.MOV.U32 R17, RZ, RZ, 0x1 ;  /* 0x00000001ff117424 */ /* 0x000fe200078e00ff */
[----:B------:R-:W-:Y:S02]  /*0730*/  ULOP3.LUT UR39, UR6, 0x7, URZ, 0xc0, !UPT ;  /* 0x0000000706277892 */ /* 0x000fe4000f8ec0ff */
[----:B------:R-:W-:Y:S02]  /*0740*/  ULOP3.LUT UR40, UR6, 0x3, URZ, 0xc0, !UPT ;  /* 0x0000000306287892 */ /* 0x000fe4000f8ec0ff */
[----:B------:R-:W-:Y:S02]  /*0750*/  ULOP3.LUT UR41, UR6, 0xf, URZ, 0xc0, !UPT ;  /* 0x0000000f06297892 */ /* 0x000fe4000f8ec0ff */
[----:B------:R-:W-:Y:S02]  /*0760*/  ULOP3.LUT UR42, UR6, 0x7ffffff8, URZ, 0xc0, !UPT ;  /* 0x7ffffff8062a7892 */ /* 0x000fe4000f8ec0ff */
[----:B------:R-:W-:Y:S02]  /*0770*/  ULOP3.LUT UR43, UR6, 0x1, URZ, 0xc0, !UPT ;  /* 0x00000001062b7892 */ /* 0x000fe4000f8ec0ff */
[----:B------:R-:W-:-:S02]  /*0780*/  ULOP3.LUT UR44, UR6, 0x7ffffffc, URZ, 0xc0, !UPT ;  /* 0x7ffffffc062c7892 */ /* 0x000fc4000f8ec0ff */
[----:B------:R-:W-:-:S12]  /*0790*/  ULOP3.LUT UR38, UR6, 0x7ffffff0, URZ, 0xc0, !UPT ;  /* 0x7ffffff006267892 */ /* 0x000fd8000f8ec0ff */
.L_x_28:
[----:B------:R-:W0:Y:S01]  /*07a0*/  LDCU UR4, c[0x0][0x388] ;  /* 0x00007100ff0477ac */ /* 0x000e220008000800 */
[----:B------:R-:W1:Y:S01]  /*07b0*/  LDC R18, c[0x0][0x388] ;  /* 0x0000e200ff127b82 */ /* 0x000e620000000800 */
[----:B------:R-:W-:-:S07]  /*07c0*/  MOV R0, 0x0 ;  /* 0x0000000000007802 */ /* 0x000fce0000000f00 */
[----:B------:R2:W3:Y:S01]  /*07d0*/  LDC.64 R2, c[0x4][R0] ;  /* 0x0100000000027b82 */ /* 0x0004e20000000a00 */
[----:B0-----:R-:W-:-:S06]  /*07e0*/  UIMAD.WIDE UR4, UR4, 0x4, URZ ;  /* 0x00000004040478a5 */ /* 0x001fcc000f8e02ff */
[----:B------:R-:W-:Y:S01]  /*07f0*/  IMAD.U32 R7, RZ, RZ, UR5 ;  /* 0x00000005ff077e24 */ /* 0x000fe2000f8e00ff */
[----:B-1----:R-:W-:Y:S01]  /*0800*/  ISETP.GE.U32.AND P0, PT, R18, 0x8, PT ;  /* 0x000000081200780c */ /* 0x002fe20003f06070 */
[----:B------:R-:W-:Y:S01]  /*0810*/  IMAD.U32 R5, RZ, RZ, UR5 ;  /* 0x00000005ff057e24 */ /* 0x000fe2000f8e00ff */
[----:B------:R-:W-:Y:S01]  /*0820*/  MOV R4, UR4 ;  /* 0x0000000400047c02 */ /* 0x000fe20008000f00 */
[----:B------:R-:W-:Y:S01]  /*0830*/  IMAD.U32 R6, RZ, RZ, UR4 ;  /* 0x00000004ff067e24 */ /* 0x000fe2000f8e00ff */
[----:B--2---:R-:W-:Y:S02]  /*0840*/  P2R R0, PR, RZ, 0x1 ;  /* 0x00000001ff007803 */ /* 0x004fe40000000000 */
[----:B------:R-:W-:-:S07]  /*0850*/  MOV R5, R7 ;  /* 0x0000000700057202 */ /* 0x000fce0000000f00 */
[----:B------:R-:W-:-:S07]  /*0860*/  LEPC R20, `(.L_x_10) ;  /* 0x000000001014794e */ /* 0x000fce0000000000 */
[----:B---3--:R-:W-:Y:S05]  /*0870*/  CALL.ABS.NOINC R2 ;  /* 0x0000000002007343 */ /* 0x008fea0003c00000 */
.L_x_10:
[----:B------:R0:W-:Y:S01]  /*0880*/  STL.64 [R1], RZ ;  /* 0x000000ff01007387 */ /* 0x0001e20000100a00 */
[----:B------:R-:W-:Y:S01]  /*0890*/  ISETP.GE.U32.AND P6, PT, R18, 0x8, PT ;  /* 0x000000081200780c */ /* 0x000fe20003fc6070 */
[----:B------:R-:W-:Y:S02]  /*08a0*/  IMAD.MOV.U32 R0, RZ, RZ, RZ ;  /* 0x000000ffff007224 */ /* 0x000fe400078e00ff */
[----:B------:R0:W-:Y:S04]  /*08b0*/  STL.64 [R1+0x8], RZ ;  /* 0x000008ff01007387 */ /* 0x0001e80000100a00 */
[----:B------:R0:W-:Y:S04]  /*08c0*/  STL.64 [R1+0x10], RZ ;  /* 0x000010ff01007387 */ /* 0x0001e80000100a00 */
[----:B------:R0:W-:Y:S04]  /*08d0*/  STL.64 [R1+0x18], RZ ;  /* 0x000018ff01007387 */ /* 0x0001e80000100a00 */
[----:B------:R0:W-:Y:S01]  /*08e0*/  STL.64 [R1+0x20], RZ ;  /* 0x000020ff01007387 */ /* 0x0001e20000100a00 */
[----:B------:R-:W-:Y:S05]  /*08f0*/  @!P6 BRA `(.L_x_11) ;  /* 0x0000000c0040e947 */ /* 0x000fea0003800000 */
[----:B------:R-:W-:Y:S01]  /*0900*/  IABS R0, R17 ;  /* 0x0000001100007213 */ /* 0x000fe20000000000 */
[----:B------:R-:W1:Y:S01]  /*0910*/  LDCU.64 UR4, c[0x0][0x380] ;  /* 0x00007000ff0477ac */ /* 0x000e620008000a00 */
[----:B------:R-:W-:Y:S01]  /*0920*/  HFMA2 R8, -RZ, RZ, 0, 0 ;  /* 0x00000000ff087431 */ /* 0x000fe200000001ff */
[----:B------:R-:W-:Y:S01]  /*0930*/  BSSY.RECONVERGENT B0, `(.L_x_12) ;  /* 0x00000cb000007945 */ /* 0x000fe20003800200 */
[----:B------:R-:W2:Y:S01]  /*0940*/  I2F.RP R2, R0 ;  /* 0x0000000000027306 */ /* 0x000ea20000209400 */
[----:B------:R-:W-:Y:S01]  /*0950*/  UIADD3 UR6, UPT, UPT, -UR42, URZ, URZ ;  /* 0x000000ff2a067290 */ /* 0x000fe2000fffe1ff */
[----:B------:R-:W-:-:S05]  /*0960*/  ISETP.NE.AND P0, PT, R17, RZ, PT ;  /* 0x000000ff1100720c */ /* 0x000fca0003f05270 */
[----:B------:R-:W-:Y:S01]  /*0970*/  IMAD.U32 R10, RZ, RZ, UR6 ;  /* 0x00000006ff0a7e24 */ /* 0x000fe2000f8e00ff */
[----:B--2---:R-:W2:Y:S01]  /*0980*/  MUFU.RCP R2, R2 ;  /* 0x0000000200027308 */ /* 0x004ea20000001000 */
[----:B-1----:R-:W-:-:S04]  /*0990*/  UIADD3 UR4, UP0, UPT, UR4, 0x10, URZ ;  /* 0x0000001004047890 */ /* 0x002fc8000ff1e0ff */
[----:B------:R-:W-:Y:S01]  /*09a0*/  UIADD3.X UR5, UPT, UPT, URZ, UR5, URZ, UP0, !UPT ;  /* 0x00000005ff057290 */ /* 0x000fe200087fe4ff */
[----:B--2---:R-:W-:Y:S02]  /*09b0*/  VIADD R9, R2, 0xffffffe ;  /* 0x0ffffffe02097836 */ /* 0x004fe40000000000 */
[----:B------:R-:W-:-:S04]  /*09c0*/  IMAD.U32 R2, RZ, RZ, UR4 ;  /* 0x00000004ff027e24 */ /* 0x000fc8000f8e00ff */
[----:B------:R-:W1:Y:S02]  /*09d0*/  F2I.FTZ.U32.TRUNC.NTZ R9, R9 ;  /* 0x0000000900097305 */ /* 0x000e64000021f000 */
[----:B-1----:R-:W-:-:S04]  /*09e0*/  IMAD.MOV R3, RZ, RZ, -R9 ;  /* 0x000000ffff037224 */ /* 0x002fc800078e0a09 */
[----:B------:R-:W-:-:S04]  /*09f0*/  IMAD R3, R3, R0, RZ ;  /* 0x0000000003037224 */ /* 0x000fc800078e02ff */
[----:B------:R-:W-:Y:S01]  /*0a00*/  IMAD.HI.U32 R8, R9, R3, R8 ;  /* 0x0000000309087227 */ /* 0x000fe200078e0008 */
[----:B------:R-:W-:-:S03]  /*0a10*/  LOP3.LUT R9, RZ, R17, RZ, 0x33, !PT ;  /* 0x00000011ff097212 */ /* 0x000fc600078e33ff */
[----:B------:R-:W-:-:S07]  /*0a20*/  IMAD.U32 R3, RZ, RZ, UR5 ;  /* 0x00000005ff037e24 */ /* 0x000fce000f8e00ff */
.L_x_13:
[----:B-1----:R-:W2:Y:S01]  /*0a30*/  LDG.E R6, desc[UR36][R2.64+-0x10] ;  /* 0xfffff02402067981 */ /* 0x002ea2000c1e1900 */
[----:B------:R-:W-:-:S03]  /*0a40*/  IABS R11, R17 ;  /* 0x00000011000b7213 */ /* 0x000fc60000000000 */
[----:B------:R-:W3:Y:S01]  /*0a50*/  LDG.E R14, desc[UR36][R2.64+-0xc] ;  /* 0xfffff424020e7981 */ /* 0x000ee2000c1e1900 */
[----:B------:R-:W-:Y:S02]  /*0a60*/  IADD3 R11, PT, PT, RZ, -R11, RZ ;  /* 0x8000000bff0b7210 */ /* 0x000fe40007ffe0ff */
[-C--:B------:R-:W-:Y:S02]  /*0a70*/  IABS R12, R17.reuse ;  /* 0x00000011000c7213 */ /* 0x080fe40000000000 */
[----:B------:R-:W-:Y:S02]  /*0a80*/  LOP3.LUT R13, RZ, R17, RZ, 0x33, !PT ;  /* 0x00000011ff0d7212 */ /* 0x000fe400078e33ff */
[----:B------:R-:W1:Y:S08]  /*0a90*/  I2F.RP R20, R12 ;  /* 0x0000000c00147306 */ /* 0x000e700000209400 */
[----:B-1----:R-:W1:Y:S01]  /*0aa0*/  MUFU.RCP R20, R20 ;  /* 0x0000001400147308 */ /* 0x002e620000001000 */
[----:B--2---:R-:W-:-:S05]  /*0ab0*/  IABS R7, R6 ;  /* 0x0000000600077213 */ /* 0x004fca0000000000 */
[----:B------:R-:W-:-:S04]  /*0ac0*/  IMAD.HI.U32 R18, R8, R7, RZ ;  /* 0x0000000708127227 */ /* 0x000fc800078e00ff */
[----:B------:R-:W-:-:S05]  /*0ad0*/  IMAD R7, R18, R11, R7 ;  /* 0x0000000b12077224 */ /* 0x000fca00078e0207 */
[----:B------:R-:W-:Y:S02]  /*0ae0*/  ISETP.GT.U32.AND P2, PT, R0, R7, PT ;  /* 0x000000070000720c */ /* 0x000fe40003f44070 */
[----:B------:R-:W-:-:S11]  /*0af0*/  LOP3.LUT R6, R6, R17, RZ, 0x3c, !PT ;  /* 0x0000001106067212 */ /* 0x000fd600078e3cff */
[----:B------:R-:W-:-:S05]  /*0b00*/  @!P2 IMAD.IADD R7, R7, 0x1, -R12 ;  /* 0x000000010707a824 */ /* 0x000fca00078e0a0c */
[----:B------:R-:W-:Y:S02]  /*0b10*/  ISETP.GE.U32.AND P1, PT, R7, R0, PT ;  /* 0x000000000700720c */ /* 0x000fe40003f26070 */
[----:B------:R-:W-:Y:S01]  /*0b20*/  ISETP.GE.AND P3, PT, R6, RZ, PT ;  /* 0x000000ff0600720c */ /* 0x000fe20003f66270 */
[----:B------:R-:W-:-:S10]  /*0b30*/  @!P2 VIADD R18, R18, 0x1 ;  /* 0x000000011212a836 */ /* 0x000fd40000000000 */
[----:B------:R-:W-:Y:S01]  /*0b40*/  @P1 VIADD R18, R18, 0x1 ;  /* 0x0000000112121836 */ /* 0x000fe20000000000 */
[----:B------:R-:W-:-:S04]  /*0b50*/  ISETP.NE.AND P1, PT, R17, RZ, PT ;  /* 0x000000ff1100720c */ /* 0x000fc80003f25270 */
[----:B------:R-:W-:-:S04]  /*0b60*/  @!P3 IADD3 R18, PT, PT, -R18, RZ, RZ ;  /* 0x000000ff1212b210 */ /* 0x000fc80007ffe1ff */
[----:B------:R-:W-:-:S05]  /*0b70*/  SEL R18, R13, R18, !P1 ;  /* 0x000000120d127207 */ /* 0x000fca0004800000 */
[----:B------:R-:W-:-:S05]  /*0b80*/  IMAD.HI R6, R18, 0x66666667, RZ ;  /* 0x6666666712067827 */ /* 0x000fca00078e02ff */
[----:B------:R-:W-:-:S04]  /*0b90*/  SHF.R.U32.HI R7, RZ, 0x1f, R6 ;  /* 0x0000001fff077819 */ /* 0x000fc80000011606 */
[----:B------:R-:W-:-:S05]  /*0ba0*/  LEA.HI.SX32 R7, R6, R7, 0x1e ;  /* 0x0000000706077211 */ /* 0x000fca00078ff2ff */
[----:B------:R-:W-:-:S04]  /*0bb0*/  IMAD R18, R7, -0xa, R18 ;  /* 0xfffffff607127824 */ /* 0x000fc800078e0212 */
[----:B------:R-:W-:-:S05]  /*0bc0*/  IMAD R15, R18, 0x4, R1 ;  /* 0x00000004120f7824 */ /* 0x000fca00078e0201 */
[----:B------:R-:W2:Y:S01]  /*0bd0*/  LDL R19, [R15] ;  /* 0x000000000f137983 */ /* 0x000ea20000100800 */
[----:B-1----:R-:W-:-:S04]  /*0be0*/  VIADD R21, R20, 0xffffffe ;  /* 0x0ffffffe14157836 */ /* 0x002fc80000000000 */
[----:B------:R-:W1:Y:S01]  /*0bf0*/  F2I.FTZ.U32.TRUNC.NTZ R7, R21 ;  /* 0x0000001500077305 */ /* 0x000e62000021f000 */
[----:B------:R-:W-:Y:S02]  /*0c00*/  MOV R6, RZ ;  /* 0x000000ff00067202 */ /* 0x000fe40000000f00 */
[----:B---3--:R-:W-:Y:S01]  /*0c10*/  IABS R18, R14 ;  /* 0x0000000e00127213 */ /* 0x008fe20000000000 */
[----:B-1----:R-:W-:-:S04]  /*0c20*/  IMAD.MOV R23, RZ, RZ, -R7 ;  /* 0x000000ffff177224 */ /* 0x002fc800078e0a07 */
[----:B------:R-:W-:-:S04]  /*0c30*/  IMAD R23, R23, R12, RZ ;  /* 0x0000000c17177224 */ /* 0x000fc800078e02ff */
[----:B------:R-:W-:-:S04]  /*0c40*/  IMAD.HI.U32 R6, R7, R23, R6 ;  /* 0x0000001707067227 */ /* 0x000fc800078e0006 */
[----:B------:R-:W-:Y:S02]  /*0c50*/  IMAD.MOV.U32 R7, RZ, RZ, R18 ;  /* 0x000000ffff077224 */ /* 0x000fe400078e0012 */
[----:B------:R-:W3:Y:S02]  /*0c60*/  LDG.E R18, desc[UR36][R2.64+-0x8] ;  /* 0xfffff82402127981 */ /* 0x000ee4000c1e1900 */
        /* <DEDUP_REMOVED lines=8> */
[----:B------:R-:W-:-:S05]  /*0cf0*/  @P2 IADD3 R20, PT, PT, R20, 0x1, RZ ;  /* 0x0000000114142810 */ /* 0x000fca0007ffe0ff */
[----:B------:R-:W-:-:S05]  /*0d00*/  @!P4 IMAD.MOV R20, RZ, RZ, -R20 ;  /* 0x000000ffff14c224 */ /* 0x000fca00078e0a14 */
[----:B------:R-:W-:-:S05]  /*0d10*/  SEL R20, R13, R20, !P1 ;  /* 0x000000140d147207 */ /* 0x000fca0004800000 */
[----:B------:R-:W-:-:S05]  /*0d20*/  IMAD.HI R7, R20, 0x66666667, RZ ;  /* 0x6666666714077827 */ /* 0x000fca00078e02ff */
[----:B------:R-:W-:-:S04]  /*0d30*/  SHF.R.U32.HI R14, RZ, 0x1f, R7 ;  /* 0x0000001fff0e7819 */ /* 0x000fc80000011607 */
[----:B------:R-:W-:-:S05]  /*0d40*/  LEA.HI.SX32 R7, R7, R14, 0x1e ;  /* 0x0000000e07077211 */ /* 0x000fca00078ff2ff */
[----:B------:R-:W-:-:S04]  /*0d50*/  IMAD R14, R7, -0xa, R20 ;  /* 0xfffffff6070e7824 */ /* 0x000fc800078e0214 */
[----:B------:R-:W-:Y:S02]  /*0d60*/  IMAD R7, R14, 0x4, R1 ;  /* 0x000000040e077824 */ /* 0x000fe400078e0201 */
[----:B------:R-:W4:Y:S01]  /*0d70*/  LDG.E R14, desc[UR36][R2.64+-0x4] ;  /* 0xfffffc24020e7981 */ /* 0x000f22000c1e1900 */
[----:B--2---:R-:W-:-:S05]  /*0d80*/  VIADD R20, R19, 0x1 ;  /* 0x0000000113147836 */ /* 0x004fca0000000000 */
[----:B------:R1:W-:Y:S04]  /*0d90*/  STL [R15], R20 ;  /* 0x000000140f007387 */ /* 0x0003e80000100800 */
[----:B------:R-:W2:Y:S01]  /*0da0*/  LDL R19, [R7] ;  /* 0x0000000007137983 */ /* 0x000ea20000100800 */
[----:B---3--:R-:W-:-:S05]  /*0db0*/  IABS R21, R18 ;  /* 0x0000001200157213 */ /* 0x008fca0000000000 */
[----:B------:R-:W-:-:S04]  /*0dc0*/  IMAD.HI.U32 R22, R6, R21, RZ ;  /* 0x0000001506167227 */ /* 0x000fc800078e00ff */
[----:B------:R-:W-:-:S05]  /*0dd0*/  IMAD R21, R22, R11, R21 ;  /* 0x0000000b16157224 */ /* 0x000fca00078e0215 */
[----:B------:R-:W-:Y:S02]  /*0de0*/  ISETP.GT.U32.AND P3, PT, R12, R21, PT ;  /* 0x000000150c00720c */ /* 0x000fe40003f64070 */
[----:B------:R-:W-:-:S11]  /*0df0*/  LOP3.LUT R18, R18, R17, RZ, 0x3c, !PT ;  /* 0x0000001112127212 */ /* 0x000fd600078e3cff */
[----:B------:R-:W-:-:S04]  /*0e00*/  @!P3 IADD3 R21, PT, PT, R21, -R12, RZ ;  /* 0x8000000c1515b210 */ /* 0x000fc80007ffe0ff */
[----:B------:R-:W-:Y:S02]  /*0e10*/  ISETP.GE.U32.AND P2, PT, R21, R12, PT ;  /* 0x0000000c1500720c */ /* 0x000fe40003f46070 */
[----:B------:R-:W-:Y:S01]  /*0e20*/  ISETP.GE.AND P4, PT, R18, RZ, PT ;  /* 0x000000ff1200720c */ /* 0x000fe20003f86270 */
[----:B------:R-:W-:-:S10]  /*0e30*/  @!P3 VIADD R22, R22, 0x1 ;  /* 0x000000011616b836 */ /* 0x000fd40000000000 */
[----:B------:R-:W-:-:S04]  /*0e40*/  @P2 VIADD R22, R22, 0x1 ;  /* 0x0000000116162836 */ /* 0x000fc80000000000 */
[----:B------:R-:W-:-:S05]  /*0e50*/  @!P4 IMAD.MOV R22, RZ, RZ, -R22 ;  /* 0x000000ffff16c224 */ /* 0x000fca00078e0a16 */
[----:B------:R-:W-:-:S05]  /*0e60*/  SEL R22, R13, R22, !P1 ;  /* 0x000000160d167207 */ /* 0x000fca0004800000 */
[----:B-1----:R-:W-:-:S05]  /*0e70*/  IMAD.HI R15, R22, 0x66666667, RZ ;  /* 0x66666667160f7827 */ /* 0x002fca00078e02ff */
[----:B------:R-:W-:-:S04]  /*0e80*/  SHF.R.U32.HI R18, RZ, 0x1f, R15 ;  /* 0x0000001fff127819 */ /* 0x000fc8000001160f */
[----:B------:R-:W-:Y:S02]  /*0e90*/  LEA.HI.SX32 R15, R15, R18, 0x1e ;  /* 0x000000120f0f7211 */ /* 0x000fe400078ff2ff */
[----:B------:R-:W3:Y:S03]  /*0ea0*/  LDG.E R18, desc[UR36][R2.64] ;  /* 0x0000002402127981 */ /* 0x000ee6000c1e1900 */
[----:B------:R-:W-:-:S04]  /*0eb0*/  IMAD R22, R15, -0xa, R22 ;  /* 0xfffffff60f167824 */ /* 0x000fc800078e0216 */
[----:B------:R-:W-:Y:S01]  /*0ec0*/  IMAD R15, R22, 0x4, R1 ;  /* 0x00000004160f7824 */ /* 0x000fe200078e0201 */
[----:B--2---:R-:W-:-:S05]  /*0ed0*/  IADD3 R20, PT, PT, R19, 0x1, RZ ;  /* 0x0000000113147810 */ /* 0x004fca0007ffe0ff */
[----:B------:R1:W-:Y:S04]  /*0ee0*/  STL [R7], R20 ;  /* 0x0000001407007387 */ /* 0x0003e80000100800 */
[----:B------:R-:W2:Y:S01]  /*0ef0*/  LDL R19, [R15] ;  /* 0x000000000f137983 */ /* 0x000ea20000100800 */
[----:B----4-:R-:W-:-:S05]  /*0f00*/  IABS R21, R14 ;  /* 0x0000000e00157213 */ /* 0x010fca0000000000 */
        /* <DEDUP_REMOVED lines=11> */
[----:B-1----:R-:W-:-:S05]  /*0fc0*/  IMAD.HI R7, R22, 0x66666667, RZ ;  /* 0x6666666716077827 */ /* 0x002fca00078e02ff */
[----:B------:R-:W-:-:S04]  /*0fd0*/  SHF.R.U32.HI R14, RZ, 0x1f, R7 ;  /* 0x0000001fff0e7819 */ /* 0x000fc80000011607 */
[----:B------:R-:W-:Y:S02]  /*0fe0*/  LEA.HI.SX32 R7, R7, R14, 0x1e ;  /* 0x0000000e07077211 */ /* 0x000fe400078ff2ff */
[----:B------:R-:W4:Y:S03]  /*0ff0*/  LDG.E R14, desc[UR36][R2.64+0x4] ;  /* 0x00000424020e7981 */ /* 0x000f26000c1e1900 */
[----:B------:R-:W-:-:S04]  /*1000*/  IMAD R22, R7, -0xa, R22 ;  /* 0xfffffff607167824 */ /* 0x000fc800078e0216 */
[----:B------:R-:W-:Y:S02]  /*1010*/  IMAD R7, R22, 0x4, R1 ;  /* 0x0000000416077824 */ /* 0x000fe400078e0201 */
        /* <DEDUP_REMOVED lines=18> */
[----:B----4-:R-:W-:Y:S01]  /*1140*/  IABS R21, R14 ;  /* 0x0000000e00157213 */ /* 0x010fe20000000000 */
[----:B------:R-:W3:Y:S02]  /*1150*/  LDG.E R18, desc[UR36][R2.64+0x8] ;  /* 0x0000082402127981 */ /* 0x000ee4000c1e1900 */
[----:B------:R-:W-:-:S04]  /*1160*/  IMAD R22, R15, -0xa, R22 ;  /* 0xfffffff60f167824 */ /* 0x000fc800078e0216 */
[----:B------:R-:W-:Y:S01]  /*1170*/  IMAD R15, R22, 0x4, R1 ;  /* 0x00000004160f7824 */ /* 0x000fe200078e0201 */
[----:B--2---:R-:W-:-:S05]  /*1180*/  IADD3 R20, PT, PT, R19, 0x1, RZ ;  /* 0x0000000113147810 */ /* 0x004fca0007ffe0ff */
[----:B------:R1:W-:Y:S04]  /*1190*/  STL [R7], R20 ;  /* 0x0000001407007387 */ /* 0x0003e80000100800 */
[----:B------:R-:W2:Y:S01]  /*11a0*/  LDL R19, [R15] ;  /* 0x000000000f137983 */ /* 0x000ea20000100800 */
        /* <DEDUP_REMOVED lines=14> */
[----:B---3--:R-:W-:Y:S01]  /*1290*/  IABS R21, R18 ;  /* 0x0000001200157213 */ /* 0x008fe20000000000 */
[----:B------:R-:W3:Y:S02]  /*12a0*/  LDG.E R14, desc[UR36][R2.64+0xc] ;  /* 0x00000c24020e7981 */ /* 0x000ee4000c1e1900 */
[----:B------:R-:W-:-:S04]  /*12b0*/  IMAD R22, R7, -0xa, R22 ;  /* 0xfffffff607167824 */ /* 0x000fc800078e0216 */
[----:B------:R-:W-:Y:S02]  /*12c0*/  IMAD R7, R22, 0x4, R1 ;  /* 0x0000000416077824 */ /* 0x000fe400078e0201 */
[----:B--2---:R-:W-:-:S05]  /*12d0*/  VIADD R20, R19, 0x1 ;  /* 0x0000000113147836 */ /* 0x004fca0000000000 */
[----:B------:R1:W-:Y:S04]  /*12e0*/  STL [R15], R20 ;  /* 0x000000140f007387 */ /* 0x0003e80000100800 */
[----:B------:R-:W2:Y:S01]  /*12f0*/  LDL R19, [R7] ;  /* 0x0000000007137983 */ /* 0x000ea20000100800 */
        /* <DEDUP_REMOVED lines=13> */
[----:B------:R-:W-:-:S05]  /*13d0*/  LEA.HI.SX32 R18, R15, R18, 0x1e ;  /* 0x000000120f127211 */ /* 0x000fca00078ff2ff */
[----:B------:R-:W-:-:S04]  /*13e0*/  IMAD R20, R18, -0xa, R13 ;  /* 0xfffffff612147824 */ /* 0x000fc800078e020d */
[----:B------:R-:W-:Y:S01]  /*13f0*/  IMAD R13, R20, 0x4, R1 ;  /* 0x00000004140d7824 */ /* 0x000fe200078e0201 */
[----:B--2---:R-:W-:-:S05]  /*1400*/  IADD3 R18, PT, PT, R19, 0x1, RZ ;  /* 0x0000000113127810 */ /* 0x004fca0007ffe0ff */
[----:B------:R1:W-:Y:S04]  /*1410*/  STL [R7], R18 ;  /* 0x0000001207007387 */ /* 0x0003e80000100800 */
[----:B------:R-:W2:Y:S01]  /*1420*/  LDL R15, [R13] ;  /* 0x000000000d0f7983 */ /* 0x000ea20000100800 */
[----:B---3--:R-:W-:-:S05]  /*1430*/  IABS R19, R14 ;  /* 0x0000000e00137213 */ /* 0x008fca0000000000 */
        /* <DEDUP_REMOVED lines=13> */
[----:B------:R-:W-:-:S05]  /*1510*/  LEA.HI.SX32 R7, R7, R12, 0x1e ;  /* 0x0000000c07077211 */ /* 0x000fca00078ff2ff */
[----:B------:R-:W-:-:S04]  /*1520*/  IMAD R12, R7, -0xa, R6 ;  /* 0xfffffff6070c7824 */ /* 0x000fc800078e0206 */
[----:B------:R-:W-:Y:S02]  /*1530*/  IMAD R12, R12, 0x4, R1 ;  /* 0x000000040c0c7824 */ /* 0x000fe400078e0201 */
[----:B--2---:R-:W-:-:S05]  /*1540*/  VIADD R6, R15, 0x1 ;  /* 0x000000010f067836 */ /* 0x004fca0000000000 */
[----:B------:R1:W-:Y:S04]  /*1550*/  STL [R13], R6 ;  /* 0x000000060d007387 */ /* 0x0003e80000100800 */
[----:B------:R-:W2:Y:S01]  /*1560*/  LDL R7, [R12] ;  /* 0x000000000c077983 */ /* 0x000ea20000100800 */
[----:B------:R-:W-:-:S05]  /*1570*/  VIADD R10, R10, 0x8 ;  /* 0x000000080a0a7836 */ /* 0x000fca0000000000 */
[----:B------:R-:W-:Y:S02]  /*1580*/  ISETP.NE.AND P1, PT, R10, RZ, PT ;  /* 0x000000ff0a00720c */ /* 0x000fe40003f25270 */
[----:B------:R-:W-:-:S05]  /*1590*/  IADD3 R2, P2, PT, R2, 0x20, RZ ;  /* 0x0000002002027810 */ /* 0x000fca0007f5e0ff */
[----:B------:R-:W-:Y:S01]  /*15a0*/  IMAD.X R3, RZ, RZ, R3, P2 ;  /* 0x000000ffff037224 */ /* 0x000fe200010e0603 */
[----:B--2---:R-:W-:-:S05]  /*15b0*/  IADD3 R7, PT, PT, R7, 0x1, RZ ;  /* 0x0000000107077810 */ /* 0x004fca0007ffe0ff */
[----:B------:R1:W-:Y:S01]  /*15c0*/  STL [R12], R7 ;  /* 0x000000070c007387 */ /* 0x0003e20000100800 */
[----:B------:R-:W-:Y:S05]  /*15d0*/  @P1 BRA `(.L_x_13) ;  /* 0xfffffff400141947 */ /* 0x000fea000383ffff */
[----:B------:R-:W-:Y:S05]  /*15e0*/  BSYNC.RECONVERGENT B0 ;  /* 0x0000000000007941 */ /* 0x000fea0003800200 */
.L_x_12:
[----:B------:R-:W-:-:S07]  /*15f0*/  IMAD.U32 R0, RZ, RZ, UR42 ;  /* 0x0000002aff007e24 */ /* 0x000fce000f8e00ff */
.L_x_11:
[----:B------:R-:W-:-:S09]  /*1600*/  UISETP.NE.AND UP0, UPT, UR39, URZ, UPT ;  /* 0x000000ff2700728c */ /* 0x000fd2000bf05270 */
[----:B------:R-:W-:Y:S05]  /*1610*/  BRA.U !UP0, `(.L_x_14) ;  /* 0x0000000d083c7547 */ /* 0x000fea000b800000 */
[----:B------:R-:W-:Y:S02]  /*1620*/  UIADD3 UR4, UPT, UPT, UR39, -0x1, URZ ;  /* 0xffffffff27047890 */ /* 0x000fe4000fffe0ff */
[----:B------:R-:W-:Y:S02]  /*1630*/  UISETP.NE.AND UP1, UPT, UR40, URZ, UPT ;  /* 0x000000ff2800728c */ /* 0x000fe4000bf25270 */
[----:B------:R-:W-:-:S09]  /*1640*/  UISETP.GE.U32.AND UP0, UPT, UR4, 0x3, UPT ;  /* 0x000000030400788c */ /* 0x000fd2000bf06070 */
[----:B------:R-:W-:Y:S05]  /*1650*/  BRA.U !UP0, `(.L_x_15) ;  /* 0x0000000508987547 */ /* 0x000fea000b800000 */
[----:B------:R-:W2:Y:S02]  /*1660*/  LDC.64 R2, c[0x0][0x380] ;  /* 0x0000e000ff027b82 */ /* 0x000ea40000000a00 */
[----:B--2---:R-:W-:-:S05]  /*1670*/  IMAD.WIDE.U32 R2, R0, 0x4, R2 ;  /* 0x0000000400027825 */ /* 0x004fca00078e0002 */
[----:B------:R-:W2:Y:S01]  /*1680*/  LDG.E R10, desc[UR36][R2.64] ;  /* 0x00000024020a7981 */ /* 0x000ea2000c1e1900 */
[-C--:B-1----:R-:W-:Y:S02]  /*1690*/  IABS R6, R17.reuse ;  /* 0x0000001100067213 */ /* 0x082fe40000000000 */
[----:B------:R-:W-:Y:S02]  /*16a0*/  IABS R12, R17 ;  /* 0x00000011000c7213 */ /* 0x000fe40000000000 */
[----:B------:R-:W1:Y:S03]  /*16b0*/  I2F.RP R11, R6 ;  /* 0x00000006000b7306 */ /* 0x000e660000209400 */
[----:B------:R-:W-:Y:S02]  /*16c0*/  IMAD.MOV R13, RZ, RZ, -R12 ;  /* 0x000000ffff0d7224 */ /* 0x000fe400078e0a0c */
[----:B------:R-:W3:Y:S03]  /*16d0*/  LDG.E R12, desc[UR36][R2.64+0x4] ;  /* 0x00000424020c7981 */ /* 0x000ee6000c1e1900 */
[----:B-1----:R-:W1:Y:S02]  /*16e0*/  MUFU.RCP R11, R11 ;  /* 0x0000000b000b7308 */ /* 0x002e640000001000 */
[----:B-1----:R-:W-:-:S06]  /*16f0*/  IADD3 R8, PT, PT, R11, 0xffffffe, RZ ;  /* 0x0ffffffe0b087810 */ /* 0x002fcc0007ffe0ff */
[----:B------:R1:W4:Y:S02]  /*1700*/  F2I.FTZ.U32.TRUNC.NTZ R9, R8 ;  /* 0x0000000800097305 */ /* 0x000324000021f000 */
[----:B-1----:R-:W-:Y:S02]  /*1710*/  IMAD.MOV.U32 R8, RZ, RZ, RZ ;  /* 0x000000ffff087224 */ /* 0x002fe400078e00ff */
[----:B----4-:R-:W-:-:S04]  /*1720*/  IMAD.MOV R7, RZ, RZ, -R9 ;  /* 0x000000ffff077224 */ /* 0x010fc800078e0a09 */
[----:B------:R-:W-:-:S04]  /*1730*/  IMAD R7, R7, R6, RZ ;  /* 0x0000000607077224 */ /* 0x000fc800078e02ff */
[----:B------:R-:W-:Y:S01]  /*1740*/  IMAD.HI.U32 R7, R9, R7, R8 ;  /* 0x0000000709077227 */ /* 0x000fe200078e0008 */
[----:B------:R-:W-:Y:S02]  /*1750*/  MOV R8, R13 ;  /* 0x0000000d00087202 */ /* 0x000fe40000000f00 */
[----:B--2---:R-:W-:-:S05]  /*1760*/  IABS R14, R10 ;  /* 0x0000000a000e7213 */ /* 0x004fca0000000000 */
[----:B------:R-:W-:-:S04]  /*1770*/  IMAD.HI.U32 R9, R7, R14, RZ ;  /* 0x0000000e07097227 */ /* 0x000fc800078e00ff */
[----:B------:R-:W-:-:S05]  /*1780*/  IMAD R11, R9, R8, R14 ;  /* 0x00000008090b7224 */ /* 0x000fca00078e020e */
[----:B------:R-:W-:Y:S02]  /*1790*/  ISETP.GT.U32.AND P1, PT, R6, R11, PT ;  /* 0x0000000b0600720c */ /* 0x000fe40003f24070 */
[----:B------:R-:W-:-:S11]  /*17a0*/  LOP3.LUT R10, R10, R17, RZ, 0x3c, !PT ;  /* 0x000000110a0a7212 */ /* 0x000fd600078e3cff */
[----:B------:R-:W-:-:S05]  /*17b0*/  @!P1 IMAD.IADD R11, R11, 0x1, -R6 ;  /* 0x000000010b0b9824 */ /* 0x000fca00078e0a06 */
[----:B------:R-:W-:Y:S01]  /*17c0*/  ISETP.GE.U32.AND P0, PT, R11, R6, PT ;  /* 0x000000060b00720c */ /* 0x000fe20003f06070 */
[----:B------:R-:W-:Y:S01]  /*17d0*/  @!P1 VIADD R9, R9, 0x1 ;  /* 0x0000000109099836 */ /* 0x000fe20000000000 */
[----:B------:R-:W-:-:S11]  /*17e0*/  ISETP.GE.AND P2, PT, R10, RZ, PT ;  /* 0x000000ff0a00720c */ /* 0x000fd60003f46270 */
[----:B------:R-:W-:-:S05]  /*17f0*/  @P0 VIADD R9, R9, 0x1 ;  /* 0x0000000109090836 */ /* 0x000fca0000000000 */
[----:B------:R-:W-:Y:S02]  /*1800*/  MOV R10, R9 ;  /* 0x00000009000a7202 */ /* 0x000fe40000000f00 */
[----:B------:R-:W-:Y:S02]  /*1810*/  ISETP.NE.AND P0, PT, R17, RZ, PT ;  /* 0x000000ff1100720c */ /* 0x000fe40003f05270 */
[----:B------:R-:W-:Y:S01]  /*1820*/  LOP3.LUT R9, RZ, R17, RZ, 0x33, !PT ;  /* 0x00000011ff097212 */ /* 0x000fe200078e33ff */
[----:B------:R-:W-:-:S05]  /*1830*/  @!P2 IMAD.MOV R10, RZ, RZ, -R10 ;  /* 0x000000ffff0aa224 */ /* 0x000fca00078e0a0a */
[----:B------:R-:W-:-:S05]  /*1840*/  SEL R10, R9, R10, !P0 ;  /* 0x0000000a090a7207 */ /* 0x000fca0004000000 */
[----:B------:R-:W-:-:S05]  /*1850*/  IMAD.HI R11, R10, 0x66666667, RZ ;  /* 0x666666670a0b7827 */ /* 0x000fca00078e02ff */
[----:B------:R-:W-:-:S04]  /*1860*/  SHF.R.U32.HI R14, RZ, 0x1f, R11 ;  /* 0x0000001fff0e7819 */ /* 0x000fc8000001160b */
[----:B------:R-:W-:-:S05]  /*1870*/  LEA.HI.SX32 R11, R11, R14, 0x1e ;  /* 0x0000000e0b0b7211 */ /* 0x000fca00078ff2ff */
[----:B------:R-:W-:-:S04]  /*1880*/  IMAD R10, R11, -0xa, R10 ;  /* 0xfffffff60b0a7824 */ /* 0x000fc800078e020a */
[----:B------:R-:W-:Y:S01]  /*1890*/  IMAD R13, R10, 0x4, R1 ;  /* 0x000000040a0d7824 */ /* 0x000fe200078e0201 */
[----:B---3--:R-:W-:Y:S01]  /*18a0*/  IABS R14, R12 ;  /* 0x0000000c000e7213 */ /* 0x008fe20000000000 */
[----:B------:R-:W2:Y:S04]  /*18b0*/  LDG.E R10, desc[UR36][R2.64+0x8] ;  /* 0x00000824020a7981 */ /* 0x000ea8000c1e1900 */
[----:B------:R-:W3:Y:S01]  /*18c0*/  LDL R11, [R13] ;  /* 0x000000000d0b7983 */ /* 0x000ee20000100800 */
[----:B------:R-:W-:-:S04]  /*18d0*/  IMAD.HI.U32 R15, R7, R14, RZ ;  /* 0x0000000e070f7227 */ /* 0x000fc800078e00ff */
[----:B------:R-:W-:Y:S01]  /*18e0*/  IMAD R19, R15, R8, R14 ;  /* 0x000000080f137224 */ /* 0x000fe200078e020e */
[----:B------:R-:W-:Y:S01]  /*18f0*/  LOP3.LUT R12, R12, R17, RZ, 0x3c, !PT ;  /* 0x000000110c0c7212 */ /* 0x000fe200078e3cff */
[----:B------:R1:W4:Y:S03]  /*1900*/  LDG.E R2, desc[UR36][R2.64+0xc] ;  /* 0x00000c2402027981 */ /* 0x000326000c1e1900 */
[----:B------:R-:W-:Y:S02]  /*1910*/  ISETP.GT.U32.AND P2, PT, R6, R19, PT ;  /* 0x000000130600720c */ /* 0x000fe40003f44070 */
[----:B------:R-:W-:-:S11]  /*1920*/  ISETP.GE.AND P3, PT, R12, RZ, PT ;  /* 0x000000ff0c00720c */ /* 0x000fd60003f66270 */
[----:B------:R-:W-:-:S05]  /*1930*/  @!P2 IMAD.IADD R19, R19, 0x1, -R6 ;  /* 0x000000011313a824 */ /* 0x000fca00078e0a06 */
[----:B------:R-:W-:Y:S02]  /*1940*/  ISETP.GE.U32.AND P1, PT, R19, R6, PT ;  /* 0x000000061300720c */ /* 0x000fe40003f26070 */
[----:B------:R-:W-:-:S11]  /*1950*/  @!P2 IADD3 R15, PT, PT, R15, 0x1, RZ ;  /* 0x000000010f0fa810 */ /* 0x000fd60007ffe0ff */
[----:B------:R-:W-:-:S04]  /*1960*/  @P1 VIADD R15, R15, 0x1 ;  /* 0x000000010f0f1836 */ /* 0x000fc80000000000 */
[----:B------:R-:W-:-:S05]  /*1970*/  @!P3 IMAD.MOV R15, RZ, RZ, -R15 ;  /* 0x000000ffff0fb224 */ /* 0x000fca00078e0a0f */
[----:B------:R-:W-:-:S05]  /*1980*/  SEL R15, R9, R15, !P0 ;  /* 0x0000000f090f7207 */ /* 0x000fca0004000000 */
[----:B------:R-:W-:-:S05]  /*1990*/  IMAD.HI R12, R15, 0x66666667, RZ ;  /* 0x666666670f0c7827 */ /* 0x000fca00078e02ff */
[----:B------:R-:W-:-:S04]  /*19a0*/  SHF.R.U32.HI R19, RZ, 0x1f, R12 ;  /* 0x0000001fff137819 */ /* 0x000fc8000001160c */
[----:B------:R-:W-:-:S05]  /*19b0*/  LEA.HI.SX32 R12, R12, R19, 0x1e ;  /* 0x000000130c0c7211 */ /* 0x000fca00078ff2ff */
[----:B------:R-:W-:Y:S02]  /*19c0*/  IMAD R14, R12, -0xa, R15 ;  /* 0xfffffff60c0e7824 */ /* 0x000fe400078e020f */
[----:B---3--:R-:W-:-:S03]  /*19d0*/  VIADD R12, R11, 0x1 ;  /* 0x000000010b0c7836 */ /* 0x008fc60000000000 */
[----:B------:R-:W-:Y:S02]  /*19e0*/  LEA R11, R14, R1, 0x2 ;  /* 0x000000010e0b7211 */ /* 0x000fe400078e10ff */
[----:B------:R4:W-:Y:S04]  /*19f0*/  STL [R13], R12 ;  /* 0x0000000c0d007387 */ /* 0x0009e80000100800 */
[----:B------:R-:W3:Y:S01]  /*1a00*/  LDL R14, [R11] ;  /* 0x000000000b0e7983 */ /* 0x000ee20000100800 */
        /* <DEDUP_REMOVED lines=9> */
[----:B------:R-:W-:-:S05]  /*1aa0*/  @P1 VIADD R15, R15, 0x1 ;  /* 0x000000010f0f1836 */ /* 0x000fca0000000000 */
[----:B------:R-:W-:-:S04]  /*1ab0*/  @!P3 IADD3 R15, PT, PT, -R15, RZ, RZ ;  /* 0x000000ff0f0fb210 */ /* 0x000fc80007ffe1ff */
[----:B------:R-:W-:-:S05]  /*1ac0*/  SEL R15, R9, R15, !P0 ;  /* 0x0000000f090f7207 */ /* 0x000fca0004000000 */
[----:B-1----:R-:W-:-:S05]  /*1ad0*/  IMAD.HI R3, R15, 0x66666667, RZ ;  /* 0x666666670f037827 */ /* 0x002fca00078e02ff */
[----:B------:R-:W-:-:S04]  /*1ae0*/  SHF.R.U32.HI R10, RZ, 0x1f, R3 ;  /* 0x0000001fff0a7819 */ /* 0x000fc80000011603 */
[----:B------:R-:W-:-:S05]  /*1af0*/  LEA.HI.SX32 R10, R3, R10, 0x1e ;  /* 0x0000000a030a7211 */ /* 0x000fca00078ff2ff */
[----:B------:R-:W-:-:S04]  /*1b00*/  IMAD R10, R10, -0xa, R15 ;  /* 0xfffffff60a0a7824 */ /* 0x000fc800078e020f */
[----:B------:R-:W-:Y:S02]  /*1b10*/  IMAD R10, R10, 0x4, R1 ;  /* 0x000000040a0a7824 */ /* 0x000fe400078e0201 */
[----:B---3--:R-:W-:-:S05]  /*1b20*/  VIADD R14, R14, 0x1 ;  /* 0x000000010e0e7836 */ /* 0x008fca0000000000 */
[----:B------:R2:W-:Y:S04]  /*1b30*/  STL [R11], R14 ;  /* 0x0000000e0b007387 */ /* 0x0005e80000100800 */
[----:B------:R-:W3:Y:S01]  /*1b40*/  LDL R3, [R10] ;  /* 0x000000000a037983 */ /* 0x000ee20000100800 */
[----:B----4-:R-:W-:-:S05]  /*1b50*/  IABS R12, R2 ;  /* 0x00000002000c7213 */ /* 0x010fca0000000000 */
[----:B------:R-:W-:-:S04]  /*1b60*/  IMAD.HI.U32 R7, R7, R12, RZ ;  /* 0x0000000c07077227 */ /* 0x000fc800078e00ff */
[----:B------:R-:W-:-:S05]  /*1b70*/  IMAD R13, R7, R8, R12 ;  /* 0x00000008070d7224 */ /* 0x000fca00078e020c */
[----:B------:R-:W-:Y:S02]  /*1b80*/  ISETP.GT.U32.AND P2, PT, R6, R13, PT ;  /* 0x0000000d0600720c */ /* 0x000fe40003f44070 */
[----:B------:R-:W-:-:S11]  /*1b90*/  LOP3.LUT R2, R2, R17, RZ, 0x3c, !PT ;  /* 0x0000001102027212 */ /* 0x000fd600078e3cff */
[----:B------:R-:W-:Y:S01]  /*1ba0*/  @!P2 IMAD.IADD R13, R13, 0x1, -R6 ;  /* 0x000000010d0da824 */ /* 0x000fe200078e0a06 */
[----:B------:R-:W-:-:S04]  /*1bb0*/  ISETP.GE.AND P3, PT, R2, RZ, PT ;  /* 0x000000ff0200720c */ /* 0x000fc80003f66270 */
        /* <DEDUP_REMOVED lines=8> */
[----:B------:R-:W-:-:S05]  /*1c40*/  IMAD R2, R2, -0xa, R7 ;  /* 0xfffffff602027824 */ /* 0x000fca00078e0207 */
[----:B------:R-:W-:Y:S01]  /*1c50*/  LEA R2, R2, R1, 0x2 ;  /* 0x0000000102027211 */ /* 0x000fe200078e10ff */
[----:B---3--:R-:W-:-:S05]  /*1c60*/  VIADD R3, R3, 0x1 ;  /* 0x0000000103037836 */ /* 0x008fca0000000000 */
[----:B------:R2:W-:Y:S04]  /*1c70*/  STL [R10], R3 ;  /* 0x000000030a007387 */ /* 0x0005e80000100800 */
[----:B------:R-:W3:Y:S01]  /*1c80*/  LDL R6, [R2] ;  /* 0x0000000002067983 */ /* 0x000ee20000100800 */
[----:B------:R-:W-:Y:S02]  /*1c90*/  VIADD R0, R0, 0x4 ;  /* 0x0000000400007836 */ /* 0x000fe40000000000 */
[----:B---3--:R-:W-:-:S05]  /*1ca0*/  VIADD R7, R6, 0x1 ;  /* 0x0000000106077836 */ /* 0x008fca0000000000 */
[----:B------:R2:W-:Y:S02]  /*1cb0*/  STL [R2], R7 ;  /* 0x0000000702007387 */ /* 0x0005e40000100800 */
.L_x_15:
[----:B------:R-:W-:Y:S05]  /*1cc0*/  BRA.U !UP1, `(.L_x_14) ;  /* 0x0000000509907547 */ /* 0x000fea000b800000 */
[----:B------:R-:W-:Y:S02]  /*1cd0*/  UIADD3 UR4, UPT, UPT, UR40, -0x1, URZ ;  /* 0xffffffff28047890 */ /* 0x000fe4000fffe0ff */
[----:B------:R-:W-:Y:S02]  /*1ce0*/  UISETP.NE.AND UP1, UPT, UR43, URZ, UPT ;  /* 0x000000ff2b00728c */ /* 0x000fe4000bf25270 */
[----:B------:R-:W-:-:S09]  /*1cf0*/  UISETP.NE.AND UP0, UPT, UR4, URZ, UPT ;  /* 0x000000ff0400728c */ /* 0x000fd2000bf05270 */
[----:B------:R-:W-:Y:S05]  /*1d00*/  BRA.U !UP0, `(.L_x_16) ;  /* 0x0000000108ec7547 */ /* 0x000fea000b800000 */
[----:B-12---:R-:W1:Y:S02]  /*1d10*/  LDC.64 R6, c[0x0][0x380] ;  /* 0x0000e000ff067b82 */ /* 0x006e640000000a00 */
[----:B-1----:R-:W-:-:S05]  /*1d20*/  IMAD.WIDE.U32 R6, R0, 0x4, R6 ;  /* 0x0000000400067825 */ /* 0x002fca00078e0006 */
[----:B------:R-:W2:Y:S01]  /*1d30*/  LDG.E R10, desc[UR36][R6.64] ;  /* 0x00000024060a7981 */ /* 0x000ea2000c1e1900 */
[-C--:B------:R-:W-:Y:S02]  /*1d40*/  IABS R2, R17.reuse ;  /* 0x0000001100027213 */ /* 0x080fe40000000000 */
[----:B------:R-:W-:Y:S02]  /*1d50*/  IABS R8, R17 ;  /* 0x0000001100087213 */ /* 0x000fe40000000000 */
[----:B------:R-:W1:Y:S03]  /*1d60*/  I2F.RP R3, R2 ;  /* 0x0000000200037306 */ /* 0x000e660000209400 */
[----:B------:R-:W-:Y:S02]  /*1d70*/  IMAD.MOV R14, RZ, RZ, -R8 ;  /* 0x000000ffff0e7224 */ /* 0x000fe400078e0a08 */
[----:B------:R-:W-:-:S03]  /*1d80*/  IMAD.MOV.U32 R8, RZ, RZ, RZ ;  /* 0x000000ffff087224 */ /* 0x000fc600078e00ff */
[----:B-1----:R-:W1:Y:S02]  /*1d90*/  MUFU.RCP R3, R3 ;  /* 0x0000000300037308 */ /* 0x002e640000001000 */
[----:B-1----:R-:W-:-:S06]  /*1da0*/  VIADD R11, R3, 0xffffffe ;  /* 0x0ffffffe030b7836 */ /* 0x002fcc0000000000 */
[----:B------:R-:W1:Y:S02]  /*1db0*/  F2I.FTZ.U32.TRUNC.NTZ R9, R11 ;  /* 0x0000000b00097305 */ /* 0x000e64000021f000 */
[----:B-1----:R-:W-:-:S05]  /*1dc0*/  IADD3 R13, PT, PT, RZ, -R9, RZ ;  /* 0x80000009ff0d7210 */ /* 0x002fca0007ffe0ff */
[----:B------:R-:W-:-:S04]  /*1dd0*/  IMAD R13, R13, R2, RZ ;  /* 0x000000020d0d7224 */ /* 0x000fc800078e02ff */
[----:B------:R-:W-:Y:S01]  /*1de0*/  IMAD.HI.U32 R8, R9, R13, R8 ;  /* 0x0000000d09087227 */ /* 0x000fe200078e0008 */
[----:B------:R-:W-:Y:S02]  /*1df0*/  ISETP.NE.AND P3, PT, R17, RZ, PT ;  /* 0x000000ff1100720c */ /* 0x000fe40003f65270 */
[----:B--2---:R-:W-:-:S05]  /*1e00*/  IABS R12, R10 ;  /* 0x0000000a000c7213 */ /* 0x004fca0000000000 */
[----:B------:R-:W-:Y:S02]  /*1e10*/  IMAD.MOV.U32 R9, RZ, RZ, R12 ;  /* 0x000000ffff097224 */ /* 0x000fe400078e000c */
[----:B------:R1:W2:Y:S01]  /*1e20*/  LDG.E R12, desc[UR36][R6.64+0x4] ;  /* 0x00000424060c7981 */ /* 0x0002a2000c1e1900 */
[----:B------:R-:W-:Y:S01]  /*1e30*/  LOP3.LUT R10, R10, R17, RZ, 0x3c, !PT ;  /* 0x000000110a0a7212 */ /* 0x000fe200078e3cff */
[----:B------:R-:W-:-:S03]  /*1e40*/  IMAD.HI.U32 R3, R8, R9, RZ ;  /* 0x0000000908037227 */ /* 0x000fc600078e00ff */
[----:B------:R-:W-:Y:S01]  /*1e50*/  ISETP.GE.AND P2, PT, R10, RZ, PT ;  /* 0x000000ff0a00720c */ /* 0x000fe20003f46270 */
[----:B------:R-:W-:-:S05]  /*1e60*/  IMAD R9, R3, R14, R9 ;  /* 0x0000000e03097224 */ /* 0x000fca00078e0209 */
[----:B------:R-:W-:-:S13]  /*1e70*/  ISETP.GT.U32.AND P1, PT, R2, R9, PT ;  /* 0x000000090200720c */ /* 0x000fda0003f24070 */
[----:B------:R-:W-:Y:S01]  /*1e80*/  @!P1 IADD3 R9, PT, PT, R9, -R2, RZ ;  /* 0x8000000209099210 */ /* 0x000fe20007ffe0ff */
[----:B------:R-:W-:-:S03]  /*1e90*/  @!P1 VIADD R3, R3, 0x1 ;  /* 0x0000000103039836 */ /* 0x000fc60000000000 */
[----:B------:R-:W-:Y:S02]  /*1ea0*/  ISETP.GE.U32.AND P0, PT, R9, R2, PT ;  /* 0x000000020900720c */ /* 0x000fe40003f06070 */
[----:B------:R-:W-:-:S11]  /*1eb0*/  LOP3.LUT R9, RZ, R17, RZ, 0x33, !PT ;  /* 0x00000011ff097212 */ /* 0x000fd600078e33ff */
[----:B------:R-:W-:-:S04]  /*1ec0*/  @P0 VIADD R3, R3, 0x1 ;  /* 0x0000000103030836 */ /* 0x000fc80000000000 */
[----:B------:R-:W-:-:S05]  /*1ed0*/  @!P2 IMAD.MOV R3, RZ, RZ, -R3 ;  /* 0x000000ffff03a224 */ /* 0x000fca00078e0a03 */
[----:B------:R-:W-:-:S05]  /*1ee0*/  SEL R3, R9, R3, !P3 ;  /* 0x0000000309037207 */ /* 0x000fca0005800000 */
[----:B-1----:R-:W-:-:S05]  /*1ef0*/  IMAD.HI R6, R3, 0x66666667, RZ ;  /* 0x6666666703067827 */ /* 0x002fca00078e02ff */
[----:B------:R-:W-:-:S04]  /*1f00*/  SHF.R.U32.HI R7, RZ, 0x1f, R6 ;  /* 0x0000001fff077819 */ /* 0x000fc80000011606 */
[----:B------:R-:W-:-:S05]  /*1f10*/  LEA.HI.SX32 R6, R6, R7, 0x1e ;  /* 0x0000000706067211 */ /* 0x000fca00078ff2ff */
[----:B------:R-:W-:-:S05]  /*1f20*/  IMAD R6, R6, -0xa, R3 ;  /* 0xfffffff606067824 */ /* 0x000fca00078e0203 */
[----:B------:R-:W-:-:S05]  /*1f30*/  LEA R6, R6, R1, 0x2 ;  /* 0x0000000106067211 */ /* 0x000fca00078e10ff */
[----:B------:R-:W3:Y:S01]  /*1f40*/  LDL R3, [R6] ;  /* 0x0000000006037983 */ /* 0x000ee20000100800 */
[----:B--2---:R-:W-:Y:S02]  /*1f50*/  IABS R7, R12 ;  /* 0x0000000c00077213 */ /* 0x004fe40000000000 */
[----:B------:R-:W-:-:S03]  /*1f60*/  LOP3.LUT R12, R12, R17, RZ, 0x3c, !PT ;  /* 0x000000110c0c7212 */ /* 0x000fc600078e3cff */
[----:B------:R-:W-:Y:S01]  /*1f70*/  IMAD.HI.U32 R8, R8, R7, RZ ;  /* 0x0000000708087227 */ /* 0x000fe200078e00ff */
[----:B------:R-:W-:-:S03]  /*1f80*/  ISETP.GE.AND P2, PT, R12, RZ, PT ;  /* 0x000000ff0c00720c */ /* 0x000fc60003f46270 */
[----:B------:R-:W-:-:S05]  /*1f90*/  IMAD R7, R8, R14, R7 ;  /* 0x0000000e08077224 */ /* 0x000fca00078e0207 */
[----:B------:R-:W-:-:S13]  /*1fa0*/  ISETP.GT.U32.AND P1, PT, R2, R7, PT ;  /* 0x000000070200720c */ /* 0x000fda0003f24070 */
[----:B------:R-:W-:Y:S02]  /*1fb0*/  @!P1 IMAD.IADD R7, R7, 0x1, -R2 ;  /* 0x0000000107079824 */ /* 0x000fe400078e0a02 */
[----:B------:R-:W-:-:S03]  /*1fc0*/  @!P1 VIADD R8, R8, 0x1 ;  /* 0x0000000108089836 */ /* 0x000fc60000000000 */
[----:B------:R-:W-:-:S13]  /*1fd0*/  ISETP.GE.U32.AND P0, PT, R7, R2, PT ;  /* 0x000000020700720c */ /* 0x000fda0003f06070 */
[----:B------:R-:W-:-:S05]  /*1fe0*/  @P0 VIADD R8, R8, 0x1 ;  /* 0x0000000108080836 */ /* 0x000fca0000000000 */
[----:B------:R-:W-:-:S04]  /*1ff0*/  @!P2 IADD3 R8, PT, PT, -R8, RZ, RZ ;  /* 0x000000ff0808a210 */ /* 0x000fc80007ffe1ff */
[----:B------:R-:W-:-:S05]  /*2000*/  SEL R8, R9, R8, !P3 ;  /* 0x0000000809087207 */ /* 0x000fca0005800000 */
[----:B------:R-:W-:-:S05]  /*2010*/  IMAD.HI R2, R8, 0x66666667, RZ ;  /* 0x6666666708027827 */ /* 0x000fca00078e02ff */
[----:B------:R-:W-:-:S04]  /*2020*/  SHF.R.U32.HI R7, RZ, 0x1f, R2 ;  /* 0x0000001fff077819 */ /* 0x000fc80000011602 */
[----:B------:R-:W-:-:S05]  /*2030*/  LEA.HI.SX32 R7, R2, R7, 0x1e ;  /* 0x0000000702077211 */ /* 0x000fca00078ff2ff */
[----:B------:R-:W-:-:S04]  /*2040*/  IMAD R8, R7, -0xa, R8 ;  /* 0xfffffff607087824 */ /* 0x000fc800078e0208 */
[----:B------:R-:W-:Y:S02]  /*2050*/  IMAD R8, R8, 0x4, R1 ;  /* 0x0000000408087824 */ /* 0x000fe400078e0201 */
[----:B---3--:R-:W-:-:S05]  /*2060*/  VIADD R3, R3, 0x1 ;  /* 0x0000000103037836 */ /* 0x008fca0000000000 */
[----:B------:R3:W-:Y:S04]  /*2070*/  STL [R6], R3 ;  /* 0x0000000306007387 */ /* 0x0007e80000100800 */
[----:B------:R-:W2:Y:S01]  /*2080*/  LDL R2, [R8] ;  /* 0x0000000008027983 */ /* 0x000ea20000100800 */
[----:B------:R-:W-:Y:S01]  /*2090*/  IADD3 R0, PT, PT, R0, 0x2, RZ ;  /* 0x0000000200007810 */ /* 0x000fe20007ffe0ff */
[----:B--2---:R-:W-:-:S05]  /*20a0*/  VIADD R7, R2, 0x1 ;  /* 0x0000000102077836 */ /* 0x004fca0000000000 */
[----:B------:R3:W-:Y:S02]  /*20b0*/  STL [R8], R7 ;  /* 0x0000000708007387 */ /* 0x0007e40000100800 */
.L_x_16:
[----:B------:R-:W-:Y:S05]  /*20c0*/  BRA.U !UP1, `(.L_x_14) ;  /* 0x0000000109907547 */ /* 0x000fea000b800000 */
[----:B--23--:R-:W2:Y:S02]  /*20d0*/  LDC.64 R2, c[0x0][0x380] ;  /* 0x0000e000ff027b82 */ /* 0x00cea40000000a00 */
[----:B--2---:R-:W-:-:S06]  /*20e0*/  IMAD.WIDE.U32 R2, R0, 0x4, R2 ;  /* 0x0000000400027825 */ /* 0x004fcc00078e0002 */
[----:B------:R-:W2:Y:S01]  /*20f0*/  LDG.E R2, desc[UR36][R2.64] ;  /* 0x0000002402027981 */ /* 0x000ea2000c1e1900 */
[-C--:B------:R-:W-:Y:S02]  /*2100*/  IABS R8, R17.reuse ;  /* 0x0000001100087213 */ /* 0x080fe40000000000 */
[----:B------:R-:W-:Y:S02]  /*2110*/  IABS R10, R17 ;  /* 0x00000011000a7213 */ /* 0x000fe40000000000 */
[----:B------:R-:W3:Y:S03]  /*2120*/  I2F.RP R0, R8 ;  /* 0x0000000800007306 */ /* 0x000ee60000209400 */
[----:B------:R-:W-:-:S05]  /*2130*/  IMAD.MOV R11, RZ, RZ, -R10 ;  /* 0x000000ffff0b7224 */ /* 0x000fca00078e0a0a */
[----:B---3--:R-:W1:Y:S02]  /*2140*/  MUFU.RCP R0, R0 ;  /* 0x0000000000007308 */ /* 0x008e640000001000 */
[----:B-1----:R-:W-:-:S06]  /*2150*/  VIADD R6, R0, 0xffffffe ;  /* 0x0ffffffe00067836 */ /* 0x002fcc0000000000 */
[----:B------:R1:W3:Y:S02]  /*2160*/  F2I.FTZ.U32.TRUNC.NTZ R7, R6 ;  /* 0x0000000600077305 */ /* 0x0002e4000021f000 */
[----:B-1----:R-:W-:Y:S02]  /*2170*/  HFMA2 R6, -RZ, RZ, 0, 0 ;  /* 0x00000000ff067431 */ /* 0x002fe400000001ff */
[----:B---3--:R-:W-:-:S04]  /*2180*/  IMAD.MOV R9, RZ, RZ, -R7 ;  /* 0x000000ffff097224 */ /* 0x008fc800078e0a07 */
[----:B------:R-:W-:-:S04]  /*2190*/  IMAD R9, R9, R8, RZ ;  /* 0x0000000809097224 */ /* 0x000fc800078e02ff */
[----:B------:R-:W-:-:S04]  /*21a0*/  IMAD.HI.U32 R10, R7, R9, R6 ;  /* 0x00000009070a7227 */ /* 0x000fc800078e0006 */
[----:B------:R-:W-:Y:S01]  /*21b0*/  IMAD.MOV.U32 R7, RZ, RZ, R11 ;  /* 0x000000ffff077224 */ /* 0x000fe200078e000b */
[----:B--2---:R-:W-:Y:S02]  /*21c0*/  IABS R3, R2 ;  /* 0x0000000200037213 */ /* 0x004fe40000000000 */
[----:B------:R-:W-:-:S03]  /*21d0*/  LOP3.LUT R2, R2, R17, RZ, 0x3c, !PT ;  /* 0x0000001102027212 */ /* 0x000fc600078e3cff */
[----:B------:R-:W-:Y:S01]  /*21e0*/  IMAD.HI.U32 R0, R10, R3, RZ ;  /* 0x000000030a007227 */ /* 0x000fe200078e00ff */
[----:B------:R-:W-:-:S03]  /*21f0*/  ISETP.GE.AND P2, PT, R2, RZ, PT ;  /* 0x000000ff0200720c */ /* 0x000fc60003f46270 */
[----:B------:R-:W-:-:S05]  /*2200*/  IMAD R3, R0, R7, R3 ;  /* 0x0000000700037224 */ /* 0x000fca00078e0203 */
[----:B------:R-:W-:-:S13]  /*2210*/  ISETP.GT.U32.AND P1, PT, R8, R3, PT ;  /* 0x000000030800720c */ /* 0x000fda0003f24070 */
[----:B------:R-:W-:Y:S02]  /*2220*/  @!P1 IMAD.IADD R3, R3, 0x1, -R8 ;  /* 0x0000000103039824 */ /* 0x000fe400078e0a08 */
[----:B------:R-:W-:Y:S01]  /*2230*/  @!P1 VIADD R0, R0, 0x1 ;  /* 0x0000000100009836 */ /* 0x000fe20000000000 */
[----:B------:R-:W-:Y:S02]  /*2240*/  ISETP.NE.AND P1, PT, R17, RZ, PT ;  /* 0x000000ff1100720c */ /* 0x000fe40003f25270 */
[----:B------:R-:W-:-:S13]  /*2250*/  ISETP.GE.U32.AND P0, PT, R3, R8, PT ;  /* 0x000000080300720c */ /* 0x000fda0003f06070 */
[----:B------:R-:W-:-:S05]  /*2260*/  @P0 IADD3 R0, PT, PT, R0, 0x1, RZ ;  /* 0x0000000100000810 */ /* 0x000fca0007ffe0ff */
[----:B------:R-:W-:Y:S01]  /*2270*/  @!P2 IMAD.MOV R0, RZ, RZ, -R0 ;  /* 0x000000ffff00a224 */ /* 0x000fe200078e0a00 */
[----:B------:R-:W-:-:S05]  /*2280*/  @!P1 LOP3.LUT R0, RZ, R17, RZ, 0x33, !PT ;  /* 0x00000011ff009212 */ /* 0x000fca00078e33ff */
[----:B------:R-:W-:-:S05]  /*2290*/  IMAD.HI R2, R0, 0x66666667, RZ ;  /* 0x6666666700027827 */ /* 0x000fca00078e02ff */
[----:B------:R-:W-:-:S04]  /*22a0*/  SHF.R.U32.HI R3, RZ, 0x1f, R2 ;  /* 0x0000001fff037819 */ /* 0x000fc80000011602 */
[----:B------:R-:W-:-:S05]  /*22b0*/  LEA.HI.SX32 R3, R2, R3, 0x1e ;  /* 0x0000000302037211 */ /* 0x000fca00078ff2ff */
[----:B------:R-:W-:-:S04]  /*22c0*/  IMAD R0, R3, -0xa, R0 ;  /* 0xfffffff603007824 */ /* 0x000fc800078e0200 */
[----:B------:R-:W-:-:S05]  /*22d0*/  IMAD R0, R0, 0x4, R1 ;  /* 0x0000000400007824 */ /* 0x000fca00078e0201 */
[----:B------:R-:W2:Y:S02]  /*22e0*/  LDL R2, [R0] ;  /* 0x0000000000027983 */ /* 0x000ea40000100800 */
[----:B--2---:R-:W-:-:S05]  /*22f0*/  VIADD R3, R2, 0x1 ;  /* 0x0000000102037836 */ /* 0x004fca0000000000 */
[----:B------:R4:W-:Y:S02]  /*2300*/  STL [R0], R3 ;  /* 0x0000000300007387 */ /* 0x0009e40000100800 */
.L_x_14:
[----:B--234-:R-:W2:Y:S01]  /*2310*/  LDL.64 R2, [R1] ;  /* 0x0000000001027983 */ /* 0x01cea20000100a00 */
[----:B------:R-:W3:Y:S03]  /*2320*/  LDCU UR5, c[0x0][0x388] ;  /* 0x00007100ff0577ac */ /* 0x000ee60008000800 */
[----:B-1----:R-:W4:Y:S04]  /*2330*/  LDL.64 R6, [R1+0x8] ;  /* 0x0000080001067983 */ /* 0x002f280000100a00 */
[----:B------:R-:W5:Y:S04]  /*2340*/  LDL.64 R8, [R1+0x10] ;  /* 0x0000100001087983 */ /* 0x000f680000100a00 */
[----:B------:R-:W5:Y:S04]  /*2350*/  LDL.64 R10, [R1+0x18] ;  /* 0x00001800010a7983 */ /* 0x000f680000100a00 */
[----:B------:R-:W5:Y:S01]  /*2360*/  LDL.64 R12, [R1+0x20] ;  /* 0x00002000010c7983 */ /* 0x000f620000100a00 */
[----:B------:R-:W1:Y:S01]  /*2370*/  LDCU UR4, c[0x0][0x388] ;  /* 0x00007100ff0477ac */ /* 0x000e620008000800 */
[----:B------:R-:W-:Y:S01]  /*2380*/  ISETP.NE.AND P0, PT, RZ, UR40, PT ;  /* 0x00000028ff007c0c */ /* 0x000fe2000bf05270 */
[----:B---3--:R-:W-:Y:S01]  /*2390*/  UISETP.GE.U32.AND UP0, UPT, UR5, 0x4, UPT ;  /* 0x000000040500788c */ /* 0x008fe2000bf06070 */
[----:B-1----:R-:W-:-:S02]  /*23a0*/  MOV R0, UR4 ;  /* 0x0000000400007c02 */ /* 0x002fc40008000f00 */
[----:B--2---:R-:W-:-:S05]  /*23b0*/  IADD3 R2, PT, PT, R2, R3, RZ ;  /* 0x0000000302027210 */ /* 0x004fca0007ffe0ff */
[----:B----4-:R-:W-:Y:S01]  /*23c0*/  IMAD.IADD R6, R2, 0x1, R6 ;  /* 0x0000000102067824 */ /* 0x010fe200078e0206 */
[----:B------:R1:W-:Y:S03]  /*23d0*/  STL [R1+0x4], R2 ;  /* 0x0000040201007387 */ /* 0x0003e60000100800 */
[----:B------:R-:W-:-:S05]  /*23e0*/  IMAD.IADD R7, R7, 0x1, R6 ;  /* 0x0000000107077824 */ /* 0x000fca00078e0206 */
[----:B-----5:R-:W-:Y:S01]  /*23f0*/  IADD3 R8, PT, PT, R7, R8, RZ ;  /* 0x0000000807087210 */ /* 0x020fe20007ffe0ff */
[----:B------:R1:W-:Y:S04]  /*2400*/  STL.64 [R1+0x8], R6 ;  /* 0x0000080601007387 */ /* 0x0003e80000100a00 */
[----:B------:R-:W-:-:S04]  /*2410*/  IMAD.IADD R9, R9, 0x1, R8 ;  /* 0x0000000109097824 */ /* 0x000fc800078e0208 */
[----:B------:R-:W-:Y:S01]  /*2420*/  IMAD.IADD R10, R9, 0x1, R10 ;  /* 0x00000001090a7824 */ /* 0x000fe200078e020a */
[----:B------:R1:W-:Y:S04]  /*2430*/  STL.64 [R1+0x10], R8 ;  /* 0x0000100801007387 */ /* 0x0003e80000100a00 */
[----:B------:R-:W-:-:S05]  /*2440*/  IADD3 R11, PT, PT, R11, R10, RZ ;  /* 0x0000000a0b0b7210 */ /* 0x000fca0007ffe0ff */
[----:B------:R-:W-:Y:S01]  /*2450*/  IMAD.IADD R12, R11, 0x1, R12 ;  /* 0x000000010b0c7824 */ /* 0x000fe200078e020c */
[----:B------:R1:W-:Y:S03]  /*2460*/  STL.64 [R1+0x18], R10 ;  /* 0x0000180a01007387 */ /* 0x0003e60000100a00 */
[----:B------:R-:W-:-:S05]  /*2470*/  IMAD.IADD R13, R13, 0x1, R12 ;  /* 0x000000010d0d7824 */ /* 0x000fca00078e020c */
[----:B------:R1:W-:Y:S01]  /*2480*/  STL.64 [R1+0x20], R12 ;  /* 0x0000200c01007387 */ /* 0x0003e20000100a00 */
[----:B------:R-:W-:Y:S05]  /*2490*/  BRA.U !UP0, `(.L_x_17) ;  /* 0x0000000908147547 */ /* 0x000fea000b800000 */
[----:B-1----:R-:W-:Y:S01]  /*24a0*/  IABS R10, R17 ;  /* 0x00000011000a7213 */ /* 0x002fe20000000000 */
[----:B------:R-:W1:Y:S01]  /*24b0*/  LDC.64 R2, c[0x0][0x380] ;  /* 0x0000e000ff027b82 */ /* 0x000e620000000a00 */
[----:B------:R-:W-:Y:S01]  /*24c0*/  BSSY.RECONVERGENT B0, `(.L_x_17) ;  /* 0x0000082000007945 */ /* 0x000fe20003800200 */
[----:B------:R-:W-:Y:S01]  /*24d0*/  ISETP.NE.AND P1, PT, R17, RZ, PT ;  /* 0x000000ff1100720c */ /* 0x000fe20003f25270 */
[----:B------:R-:W2:Y:S01]  /*24e0*/  I2F.RP R0, R10 ;  /* 0x0000000a00007306 */ /* 0x000ea20000209400 */
[----:B------:R-:W-:-:S07]  /*24f0*/  IMAD.MOV.U32 R12, RZ, RZ, RZ ;  /* 0x000000ffff0c7224 */ /* 0x000fce00078e00ff */
[----:B--2---:R-:W2:Y:S02]  /*2500*/  MUFU.RCP R0, R0 ;  /* 0x0000000000007308 */ /* 0x004ea40000001000 */
[----:B--2---:R-:W-:Y:S02]  /*2510*/  VIADD R6, R0, 0xffffffe ;  /* 0x0ffffffe00067836 */ /* 0x004fe40000000000 */
[----:B------:R-:W-:-:S04]  /*2520*/  IMAD.U32 R0, RZ, RZ, UR4 ;  /* 0x00000004ff007e24 */ /* 0x000fc8000f8e00ff */
[----:B------:R2:W3:Y:S02]  /*2530*/  F2I.FTZ.U32.TRUNC.NTZ R7, R6 ;  /* 0x0000000600077305 */ /* 0x0004e4000021f000 */
[----:B--2---:R-:W-:Y:S01]  /*2540*/  MOV R6, RZ ;  /* 0x000000ff00067202 */ /* 0x004fe20000000f00 */
[----:B---3--:R-:W-:-:S04]  /*2550*/  IMAD.MOV R11, RZ, RZ, -R7 ;  /* 0x000000ffff0b7224 */ /* 0x008fc800078e0a07 */
[----:B------:R-:W-:-:S04]  /*2560*/  IMAD R11, R11, R10, RZ ;  /* 0x0000000a0b0b7224 */ /* 0x000fc800078e02ff */
[----:B-1----:R-:W-:-:S07]  /*2570*/  IMAD.HI.U32 R11, R7, R11, R6 ;  /* 0x0000000b070b7227 */ /* 0x002fce00078e0006 */
.L_x_18:
[----:B------:R-:W-:-:S05]  /*2580*/  IADD3 R21, PT, PT, R0, -0x1, RZ ;  /* 0xffffffff00157810 */ /* 0x000fca0007ffe0ff */
[----:B------:R-:W-:-:S06]  /*2590*/  IMAD.WIDE.U32 R20, R21, 0x4, R2 ;  /* 0x0000000415147825 */ /* 0x000fcc00078e0002 */
[----:B------:R-:W2:Y:S01]  /*25a0*/  LDG.E R20, desc[UR36][R20.64] ;  /* 0x0000002414147981 */ /* 0x000ea2000c1e1900 */
[-C--:B-1----:R-:W-:Y:S02]  /*25b0*/  IABS R6, R17.reuse ;  /* 0x0000001100067213 */ /* 0x082fe40000000000 */
[-C--:B------:R-:W-:Y:S02]  /*25c0*/  IABS R14, R17.reuse ;  /* 0x00000011000e7213 */ /* 0x080fe40000000000 */
[----:B------:R-:W-:Y:S01]  /*25d0*/  LOP3.LUT R15, RZ, R17, RZ, 0x33, !PT ;  /* 0x00000011ff0f7212 */ /* 0x000fe200078e33ff */
[----:B------:R-:W-:Y:S01]  /*25e0*/  IMAD.MOV R13, RZ, RZ, -R6 ;  /* 0x000000ffff0d7224 */ /* 0x000fe200078e0a06 */
[----:B--2---:R-:W-:-:S05]  /*25f0*/  IABS R8, R20 ;  /* 0x0000001400087213 */ /* 0x004fca0000000000 */
[----:B------:R-:W-:-:S04]  /*2600*/  IMAD.HI.U32 R6, R11, R8, RZ ;  /* 0x000000080b067227 */ /* 0x000fc800078e00ff */
[----:B------:R-:W-:-:S05]  /*2610*/  IMAD R7, R6, R13, R8 ;  /* 0x0000000d06077224 */ /* 0x000fca00078e0208 */
[----:B------:R-:W-:-:S13]  /*2620*/  ISETP.GT.U32.AND P3, PT, R10, R7, PT ;  /* 0x000000070a00720c */ /* 0x000fda0003f64070 */
[----:B------:R-:W-:Y:S01]  /*2630*/  @!P3 IMAD.IADD R7, R7, 0x1, -R14 ;  /* 0x000000010707b824 */ /* 0x000fe200078e0a0e */
[----:B------:R-:W-:-:S04]  /*2640*/  @!P3 IADD3 R6, PT, PT, R6, 0x1, RZ ;  /* 0x000000010606b810 */ /* 0x000fc80007ffe0ff */
[----:B------:R-:W-:Y:S02]  /*2650*/  ISETP.GE.U32.AND P2, PT, R7, R10, PT ;  /* 0x0000000a0700720c */ /* 0x000fe40003f46070 */
[----:B------:R-:W-:-:S04]  /*2660*/  LOP3.LUT R7, R20, R17, RZ, 0x3c, !PT ;  /* 0x0000001114077212 */ /* 0x000fc800078e3cff */
[----:B------:R-:W-:-:S07]  /*2670*/  ISETP.GE.AND P4, PT, R7, RZ, PT ;  /* 0x000000ff0700720c */ /* 0x000fce0003f86270 */
[----:B------:R-:W-:Y:S01]  /*2680*/  @P2 VIADD R6, R6, 0x1 ;  /* 0x0000000106062836 */ /* 0x000fe20000000000 */
[----:B------:R-:W-:-:S05]  /*2690*/  ISETP.NE.AND P2, PT, R17, RZ, PT ;  /* 0x000000ff1100720c */ /* 0x000fca0003f45270 */
[----:B------:R-:W-:-:S05]  /*26a0*/  @!P4 IMAD.MOV R6, RZ, RZ, -R6 ;  /* 0x000000ffff06c224 */ /* 0x000fca00078e0a06 */
[----:B------:R-:W-:-:S05]  /*26b0*/  SEL R6, R15, R6, !P2 ;  /* 0x000000060f067207 */ /* 0x000fca0005000000 */
[----:B------:R-:W-:-:S05]  /*26c0*/  IMAD.HI R7, R6, 0x66666667, RZ ;  /* 0x6666666706077827 */ /* 0x000fca00078e02ff */
[----:B------:R-:W-:-:S04]  /*26d0*/  SHF.R.U32.HI R8, RZ, 0x1f, R7 ;  /* 0x0000001fff087819 */ /* 0x000fc80000011607 */
[----:B------:R-:W-:-:S05]  /*26e0*/  LEA.HI.SX32 R7, R7, R8, 0x1e ;  /* 0x0000000807077211 */ /* 0x000fca00078ff2ff */
[----:B------:R-:W-:-:S05]  /*26f0*/  IMAD R6, R7, -0xa, R6 ;  /* 0xfffffff607067824 */ /* 0x000fca00078e0206 */
[----:B------:R-:W-:-:S05]  /*2700*/  LEA R21, R6, R1, 0x2 ;  /* 0x0000000106157211 */ /* 0x000fca00078e10ff */
[----:B------:R-:W2:Y:S01]  /*2710*/  LDL R23, [R21] ;  /* 0x0000000015177983 */ /* 0x000ea20000100800 */
[----:B------:R-:W-:-:S04]  /*2720*/  VIADD R9, R0, 0xfffffffe ;  /* 0xfffffffe00097836 */ /* 0x000fc80000000000 */
[----:B------:R-:W-:Y:S01]  /*2730*/  IMAD.WIDE.U32 R8, R9, 0x4, R2 ;  /* 0x0000000409087825 */ /* 0x000fe200078e0002 */
[----:B------:R-:W1:Y:S08]  /*2740*/  I2F.RP R24, R14 ;  /* 0x0000000e00187306 */ /* 0x000e700000209400 */
[----:B-1----:R-:W1:Y:S01]  /*2750*/  MUFU.RCP R24, R24 ;  /* 0x0000001800187308 */ /* 0x002e620000001000 */
[----:B--2---:R-:W-:-:S05]  /*2760*/  IMAD.WIDE R6, R23, 0x4, R4 ;  /* 0x0000000417067825 */ /* 0x004fca00078e0204 */
[----:B------:R2:W-:Y:S04]  /*2770*/  ST.E desc[UR36][R6.64+-0x4], R20 ;  /* 0xfffffc1406007985 */ /* 0x0005e8000c101924 */
[----:B------:R-:W3:Y:S01]  /*2780*/  LDG.E R22, desc[UR36][R8.64] ;  /* 0x0000002408167981 */ /* 0x000ee2000c1e1900 */
[----:B-1----:R-:W-:Y:S02]  /*2790*/  VIADD R19, R24, 0xffffffe ;  /* 0x0ffffffe18137836 */ /* 0x002fe40000000000 */
[----:B------:R-:W-:Y:S02]  /*27a0*/  IMAD.MOV.U32 R18, RZ, RZ, RZ ;  /* 0x000000ffff127224 */ /* 0x000fe400078e00ff */
[----:B------:R-:W-:Y:S02]  /*27b0*/  VIADD R24, R23, 0xffffffff ;  /* 0xffffffff17187836 */ /* 0x000fe40000000000 */
[----:B------:R-:W1:Y:S03]  /*27c0*/  F2I.FTZ.U32.TRUNC.NTZ R19, R19 ;  /* 0x0000001300137305 */ /* 0x000e66000021f000 */
[----:B------:R-:W-:Y:S01]  /*27d0*/  STL [R21], R24 ;  /* 0x0000001815007387 */ /* 0x000fe20000100800 */
[----:B-1----:R-:W-:-:S05]  /*27e0*/  IADD3 R25, PT, PT, RZ, -R19, RZ ;  /* 0x80000013ff197210 */ /* 0x002fca0007ffe0ff */
[----:B------:R-:W-:-:S04]  /*27f0*/  IMAD R25, R25, R14, RZ ;  /* 0x0000000e19197224 */ /* 0x000fc800078e02ff */
[----:B------:R-:W-:Y:S01]  /*2800*/  IMAD.HI.U32 R18, R19, R25, R18 ;  /* 0x0000001913127227 */ /* 0x000fe200078e0012 */
[----:B---3--:R-:W-:-:S05]  /*2810*/  IABS R26, R22 ;  /* 0x00000016001a7213 */ /* 0x008fca0000000000 */
[----:B--2---:R-:W-:-:S04]  /*2820*/  IMAD.MOV.U32 R7, RZ, RZ, R26 ;  /* 0x000000ffff077224 */ /* 0x004fc800078e001a */
[----:B------:R-:W-:-:S04]  /*2830*/  IMAD.HI.U32 R6, R18, R7, RZ ;  /* 0x0000000712067227 */ /* 0x000fc800078e00ff */
[----:B------:R-:W-:-:S05]  /*2840*/  IMAD R7, R6, R13, R7 ;  /* 0x0000000d06077224 */ /* 0x000fca00078e0207 */
[----:B------:R-:W-:-:S13]  /*2850*/  ISETP.GT.U32.AND P4, PT, R14, R7, PT ;  /* 0x000000070e00720c */ /* 0x000fda0003f84070 */
[----:B------:R-:W-:Y:S01]  /*2860*/  @!P4 IADD3 R7, PT, PT, R7, -R14, RZ ;  /* 0x8000000e0707c210 */ /* 0x000fe20007ffe0ff */
[----:B------:R-:W-:-:S03]  /*2870*/  @!P4 VIADD R6, R6, 0x1 ;  /* 0x000000010606c836 */ /* 0x000fc60000000000 */
[----:B------:R-:W-:Y:S02]  /*2880*/  ISETP.GE.U32.AND P3, PT, R7, R14, PT ;  /* 0x0000000e0700720c */ /* 0x000fe40003f66070 */
[----:B------:R-:W-:-:S04]  /*2890*/  LOP3.LUT R7, R22, R17, RZ, 0x3c, !PT ;  /* 0x0000001116077212 */ /* 0x000fc800078e3cff */
[----:B------:R-:W-:-:S07]  /*28a0*/  ISETP.GE.AND P5, PT, R7, RZ, PT ;  /* 0x000000ff0700720c */ /* 0x000fce0003fa6270 */
[----:B------:R-:W-:-:S06]  /*28b0*/  @P3 VIADD R6, R6, 0x1 ;  /* 0x0000000106063836 */ /* 0x000fcc0000000000 */
        /* <DEDUP_REMOVED lines=8> */
[----:B------:R-:W-:-:S05]  /*2940*/  IADD3 R9, PT, PT, R0, -0x3, RZ ;  /* 0xfffffffd00097810 */ /* 0x000fca0007ffe0ff */
[----:B------:R-:W-:-:S04]  /*2950*/  IMAD.WIDE.U32 R8, R9, 0x4, R2 ;  /* 0x0000000409087825 */ /* 0x000fc800078e0002 */
[----:B--2---:R-:W-:-:S05]  /*2960*/  IMAD.WIDE R6, R23, 0x4, R4 ;  /* 0x0000000417067825 */ /* 0x004fca00078e0204 */
[----:B------:R1:W-:Y:S04]  /*2970*/  ST.E desc[UR36][R6.64+-0x4], R22 ;  /* 0xfffffc1606007985 */ /* 0x0003e8000c101924 */
[----:B------:R-:W2:Y:S01]  /*2980*/  LDG.E R20, desc[UR36][R8.64] ;  /* 0x0000002408147981 */ /* 0x000ea2000c1e1900 */
[----:B-1----:R-:W-:-:S05]  /*2990*/  VIADD R22, R23, 0xffffffff ;  /* 0xffffffff17167836 */ /* 0x002fca0000000000 */
[----:B------:R-:W-:Y:S01]  /*29a0*/  STL [R19], R22 ;  /* 0x0000001613007387 */ /* 0x000fe20000100800 */
        /* <DEDUP_REMOVED lines=9> */
[----:B------:R-:W-:-:S05]  /*2a40*/  @P3 IADD3 R26, PT, PT, R26, 0x1, RZ ;  /* 0x000000011a1a3810 */ /* 0x000fca0007ffe0ff */
        /* <DEDUP_REMOVED lines=9> */
[----:B------:R-:W-:-:S04]  /*2ae0*/  IMAD.WIDE.U32 R8, R0, 0x4, R2 ;  /* 0x0000000400087825 */ /* 0x000fc800078e0002 */
[----:B--2---:R-:W-:-:S05]  /*2af0*/  IMAD.WIDE R6, R21, 0x4, R4 ;  /* 0x0000000415067825 */ /* 0x004fca00078e0204 */
[----:B------:R1:W-:Y:S04]  /*2b00*/  ST.E desc[UR36][R6.64+-0x4], R20 ;  /* 0xfffffc1406007985 */ /* 0x0003e8000c101924 */
[----:B------:R-:W2:Y:S01]  /*2b10*/  LDG.E R8, desc[UR36][R8.64] ;  /* 0x0000002408087981 */ /* 0x000ea2000c1e1900 */
[----:B-1----:R-:W-:Y:S02]  /*2b20*/  LOP3.LUT R7, RZ, R17, RZ, 0x33, !PT ;  /* 0x00000011ff077212 */ /* 0x002fe400078e33ff */
[----:B--2---:R-:W-:-:S05]  /*2b30*/  IABS R23, R8 ;  /* 0x0000000800177213 */ /* 0x004fca0000000000 */
[----:B------:R-:W-:-:S04]  /*2b40*/  IMAD.HI.U32 R18, R18, R23, RZ ;  /* 0x0000001712127227 */ /* 0x000fc800078e00ff */
[----:B------:R-:W-:-:S05]  /*2b50*/  IMAD R13, R18, R13, R23 ;  /* 0x0000000d120d7224 */ /* 0x000fca00078e0217 */
[----:B------:R-:W-:-:S13]  /*2b60*/  ISETP.GT.U32.AND P3, PT, R14, R13, PT ;  /* 0x0000000d0e00720c */ /* 0x000fda0003f64070 */
[----:B------:R-:W-:Y:S01]  /*2b70*/  @!P3 IMAD.IADD R13, R13, 0x1, -R14 ;  /* 0x000000010d0db824 */ /* 0x000fe200078e0a0e */
[----:B------:R-:W-:-:S04]  /*2b80*/  @!P3 IADD3 R18, PT, PT, R18, 0x1, RZ ;  /* 0x000000011212b810 */ /* 0x000fc80007ffe0ff */
[----:B------:R-:W-:Y:S02]  /*2b90*/  ISETP.GE.U32.AND P2, PT, R13, R14, PT ;  /* 0x0000000e0d00720c */ /* 0x000fe40003f46070 */
[----:B------:R-:W-:Y:S02]  /*2ba0*/  LOP3.LUT R13, R8, R17, RZ, 0x3c, !PT ;  /* 0x00000011080d7212 */ /* 0x000fe400078e3cff */
[----:B------:R-:W-:Y:S02]  /*2bb0*/  IADD3 R14, PT, PT, R21, -0x1, RZ ;  /* 0xffffffff150e7810 */ /* 0x000fe40007ffe0ff */
[----:B------:R-:W-:-:S03]  /*2bc0*/  ISETP.GE.AND P4, PT, R13, RZ, PT ;  /* 0x000000ff0d00720c */ /* 0x000fc60003f86270 */
[----:B------:R1:W-:Y:S04]  /*2bd0*/  STL [R15], R14 ;  /* 0x0000000e0f007387 */ /* 0x0003e80000100800 */
[----:B------:R-:W-:-:S06]  /*2be0*/  @P2 VIADD R18, R18, 0x1 ;  /* 0x0000000112122836 */ /* 0x000fcc0000000000 */
[----:B------:R-:W-:-:S05]  /*2bf0*/  @!P4 IMAD.MOV R18, RZ, RZ, -R18 ;  /* 0x000000ffff12c224 */ /* 0x000fca00078e0a12 */
[----:B------:R-:W-:-:S05]  /*2c00*/  SEL R18, R7, R18, !P1 ;  /* 0x0000001207127207 */ /* 0x000fca0004800000 */
[----:B------:R-:W-:-:S05]  /*2c10*/  IMAD.HI R6, R18, 0x66666667, RZ ;  /* 0x6666666712067827 */ /* 0x000fca00078e02ff */
[----:B------:R-:W-:-:S04]  /*2c20*/  SHF.R.U32.HI R7, RZ, 0x1f, R6 ;  /* 0x0000001fff077819 */ /* 0x000fc80000011606 */
[----:B------:R-:W-:-:S05]  /*2c30*/  LEA.HI.SX32 R7, R6, R7, 0x1e ;  /* 0x0000000706077211 */ /* 0x000fca00078ff2ff */
[----:B------:R-:W-:-:S04]  /*2c40*/  IMAD R18, R7, -0xa, R18 ;  /* 0xfffffff607127824 */ /* 0x000fc800078e0212 */
[----:B------:R-:W-:-:S05]  /*2c50*/  IMAD R18, R18, 0x4, R1 ;  /* 0x0000000412127824 */ /* 0x000fca00078e0201 */
[----:B------:R-:W2:Y:S01]  /*2c60*/  LDL R9, [R18] ;  /* 0x0000000012097983 */ /* 0x000ea20000100800 */
[----:B------:R-:W-:-:S04]  /*2c70*/  IADD3 R12, PT, PT, R12, 0x4, RZ ;  /* 0x000000040c0c7810 */ /* 0x000fc80007ffe0ff */
[----:B------:R-:W-:Y:S01]  /*2c80*/  ISETP.NE.AND P2, PT, R12, UR44, PT ;  /* 0x0000002c0c007c0c */ /* 0x000fe2000bf45270 */
[----:B--2---:R-:W-:-:S04]  /*2c90*/  IMAD.WIDE R6, R9, 0x4, R4 ;  /* 0x0000000409067825 */ /* 0x004fc800078e0204 */
[----:B------:R-:W-:Y:S01]  /*2ca0*/  VIADD R9, R9, 0xffffffff ;  /* 0xffffffff09097836 */ /* 0x000fe20000000000 */
[----:B------:R1:W-:Y:S04]  /*2cb0*/  ST.E desc[UR36][R6.64+-0x4], R8 ;  /* 0xfffffc0806007985 */ /* 0x0003e8000c101924 */
[----:B------:R1:W-:Y:S03]  /*2cc0*/  STL [R18], R9 ;  /* 0x0000000912007387 */ /* 0x0003e60000100800 */
[----:B------:R-:W-:Y:S05]  /*2cd0*/  @P2 BRA `(.L_x_18) ;  /* 0xfffffff800282947 */ /* 0x000fea000383ffff */
[----:B------:R-:W-:Y:S05]  /*2ce0*/  BSYNC.RECONVERGENT B0 ;  /* 0x0000000000007941 */ /* 0x000fea0003800200 */
.L_x_17:
[----:B------:R-:W-:Y:S05]  /*2cf0*/  @!P0 BRA `(.L_x_19) ;  /* 0x0000000400b08947 */ /* 0x000fea0003800000 */
[----:B------:R-:W-:Y:S02]  /*2d00*/  UIADD3 UR4, UPT, UPT, UR40, -0x1, URZ ;  /* 0xffffffff28047890 */ /* 0x000fe4000fffe0ff */
[----:B------:R-:W-:Y:S02]  /*2d10*/  UISETP.NE.AND UP1, UPT, UR43, URZ, UPT ;  /* 0x000000ff2b00728c */ /* 0x000fe4000bf25270 */
[----:B------:R-:W-:-:S09]  /*2d20*/  UISETP.NE.AND UP0, UPT, UR4, URZ, UPT ;  /* 0x000000ff0400728c */ /* 0x000fd2000bf05270 */
[----:B------:R-:W-:Y:S05]  /*2d30*/  BRA.U !UP0, `(.L_x_20) ;  /* 0x0000000508007547 */ /* 0x000fea000b800000 */
[----:B-1----:R-:W1:Y:S01]  /*2d40*/  LDC.64 R2, c[0x0][0x380] ;  /* 0x0000e000ff027b82 */ /* 0x002e620000000a00 */
[----:B------:R-:W-:-:S04]  /*2d50*/  VIADD R7, R0, 0xffffffff ;  /* 0xffffffff00077836 */ /* 0x000fc80000000000 */
[----:B-1----:R-:W-:-:S05]  /*2d60*/  IMAD.WIDE.U32 R6, R7, 0x4, R2 ;  /* 0x0000000407067825 */ /* 0x002fca00078e0002 */
[----:B------:R-:W2:Y:S01]  /*2d70*/  LDG.E R11, desc[UR36][R6.64] ;  /* 0x00000024060b7981 */ /* 0x000ea2000c1e1900 */
[-C--:B------:R-:W-:Y:S01]  /*2d80*/  IABS R8, R17.reuse ;  /* 0x0000001100087213 */ /* 0x080fe20000000000 */
[----:B------:R-:W-:Y:S01]  /*2d90*/  IMAD.MOV.U32 R14, RZ, RZ, RZ ;  /* 0x000000ffff0e7224 */ /* 0x000fe200078e00ff */
[----:B------:R-:W-:Y:S02]  /*2da0*/  IABS R10, R17 ;  /* 0x00000011000a7213 */ /* 0x000fe40000000000 */
[----:B------:R-:W1:Y:S01]  /*2db0*/  I2F.RP R9, R8 ;  /* 0x0000000800097306 */ /* 0x000e620000209400 */
[----:B------:R-:W-:Y:S02]  /*2dc0*/  ISETP.NE.AND P4, PT, R17, RZ, PT ;  /* 0x000000ff1100720c */ /* 0x000fe40003f85270 */
[----:B------:R-:W-:-:S05]  /*2dd0*/  IMAD.MOV R12, RZ, RZ, -R10 ;  /* 0x000000ffff0c7224 */ /* 0x000fca00078e0a0a */
[----:B-1----:R-:W1:Y:S02]  /*2de0*/  MUFU.RCP R9, R9 ;  /* 0x0000000900097308 */ /* 0x002e640000001000 */
[----:B-1----:R-:W-:-:S06]  /*2df0*/  VIADD R15, R9, 0xffffffe ;  /* 0x0ffffffe090f7836 */ /* 0x002fcc0000000000 */
[----:B------:R-:W1:Y:S02]  /*2e00*/  F2I.FTZ.U32.TRUNC.NTZ R15, R15 ;  /* 0x0000000f000f7305 */ /* 0x000e64000021f000 */
[----:B-1----:R-:W-:-:S05]  /*2e10*/  IADD3 R13, PT, PT, RZ, -R15, RZ ;  /* 0x8000000fff0d7210 */ /* 0x002fca0007ffe0ff */
[----:B------:R-:W-:-:S04]  /*2e20*/  IMAD R13, R13, R8, RZ ;  /* 0x000000080d0d7224 */ /* 0x000fc800078e02ff */
[----:B------:R-:W-:Y:S01]  /*2e30*/  IMAD.HI.U32 R14, R15, R13, R14 ;  /* 0x0000000d0f0e7227 */ /* 0x000fe200078e000e */
[----:B--2---:R-:W-:Y:S02]  /*2e40*/  IABS R9, R11 ;  /* 0x0000000b00097213 */ /* 0x004fe40000000000 */
[----:B------:R-:W-:-:S03]  /*2e50*/  LOP3.LUT R6, R11, R17, RZ, 0x3c, !PT ;  /* 0x000000110b067212 */ /* 0x000fc600078e3cff */
[----:B------:R-:W-:Y:S01]  /*2e60*/  IMAD.HI.U32 R7, R14, R9, RZ ;  /* 0x000000090e077227 */ /* 0x000fe200078e00ff */
[----:B------:R-:W-:-:S03]  /*2e70*/  ISETP.GE.AND P3, PT, R6, RZ, PT ;  /* 0x000000ff0600720c */ /* 0x000fc60003f66270 */
[----:B------:R-:W-:-:S05]  /*2e80*/  IMAD R9, R7, R12, R9 ;  /* 0x0000000c07097224 */ /* 0x000fca00078e0209 */
[----:B------:R-:W-:-:S13]  /*2e90*/  ISETP.GT.U32.AND P2, PT, R8, R9, PT ;  /* 0x000000090800720c */ /* 0x000fda0003f44070 */
[----:B------:R-:W-:Y:S01]  /*2ea0*/  @!P2 IADD3 R9, PT, PT, R9, -R8, RZ ;  /* 0x800000080909a210 */ /* 0x000fe20007ffe0ff */
[----:B------:R-:W-:-:S03]  /*2eb0*/  @!P2 VIADD R7, R7, 0x1 ;  /* 0x000000010707a836 */ /* 0x000fc60000000000 */
[----:B------:R-:W-:Y:S02]  /*2ec0*/  ISETP.GE.U32.AND P1, PT, R9, R8, PT ;  /* 0x000000080900720c */ /* 0x000fe40003f26070 */
[----:B------:R-:W-:-:S11]  /*2ed0*/  LOP3.LUT R9, RZ, R17, RZ, 0x33, !PT ;  /* 0x00000011ff097212 */ /* 0x000fd600078e33ff */
[----:B------:R-:W-:-:S05]  /*2ee0*/  @P1 VIADD R7, R7, 0x1 ;  /* 0x0000000107071836 */ /* 0x000fca0000000000 */
        /* <DEDUP_REMOVED lines=8> */
[----:B------:R-:W-:-:S04]  /*2f70*/  VIADD R0, R0, 0xfffffffe ;  /* 0xfffffffe00007836 */ /* 0x000fc80000000000 */
[----:B------:R-:W-:-:S04]  /*2f80*/  IMAD.WIDE.U32 R2, R0, 0x4, R2 ;  /* 0x0000000400027825 */ /* 0x000fc800078e0002 */
[----:B--2---:R-:W-:-:S05]  /*2f90*/  IMAD.WIDE R6, R13, 0x4, R4 ;  /* 0x000000040d067825 */ /* 0x004fca00078e0204 */
[----:B------:R1:W-:Y:S04]  /*2fa0*/  ST.E desc[UR36][R6.64+-0x4], R11 ;  /* 0xfffffc0b06007985 */ /* 0x0003e8000c101924 */
[----:B------:R-:W2:Y:S01]  /*2fb0*/  LDG.E R2, desc[UR36][R2.64] ;  /* 0x0000002402027981 */ /* 0x000ea2000c1e1900 */
[----:B------:R-:W-:-:S05]  /*2fc0*/  VIADD R13, R13, 0xffffffff ;  /* 0xffffffff0d0d7836 */ /* 0x000fca0000000000 */
[----:B------:R3:W-:Y:S01]  /*2fd0*/  STL [R10], R13 ;  /* 0x0000000d0a007387 */ /* 0x0007e20000100800 */
[----:B--2---:R-:W-:-:S05]  /*2fe0*/  IABS R19, R2 ;  /* 0x0000000200137213 */ /* 0x004fca0000000000 */
        /* <DEDUP_REMOVED lines=12> */
[----:B-1----:R-:W-:-:S04]  /*30b0*/  SHF.R.U32.HI R6, RZ, 0x1f, R3 ;  /* 0x0000001fff067819 */ /* 0x002fc80000011603 */
[----:B------:R-:W-:-:S05]  /*30c0*/  LEA.HI.SX32 R6, R3, R6, 0x1e ;  /* 0x0000000603067211 */ /* 0x000fca00078ff2ff */
[----:B------:R-:W-:-:S04]  /*30d0*/  IMAD R6, R6, -0xa, R9 ;  /* 0xfffffff606067824 */ /* 0x000fc800078e0209 */
[----:B------:R-:W-:-:S05]  /*30e0*/  IMAD R3, R6, 0x4, R1 ;  /* 0x0000000406037824 */ /* 0x000fca00078e0201 */
[----:B------:R-:W2:Y:S02]  /*30f0*/  LDL R9, [R3] ;  /* 0x0000000003097983 */ /* 0x000ea40000100800 */
[C---:B--2---:R-:W-:Y:S01]  /*3100*/  IMAD.WIDE R6, R9.reuse, 0x4, R4 ;  /* 0x0000000409067825 */ /* 0x044fe200078e0204 */
[----:B------:R-:W-:-:S04]  /*3110*/  IADD3 R8, PT, PT, R9, -0x1, RZ ;  /* 0xffffffff09087810 */ /* 0x000fc80007ffe0ff */
[----:B------:R3:W-:Y:S04]  /*3120*/  ST.E desc[UR36][R6.64+-0x4], R2 ;  /* 0xfffffc0206007985 */ /* 0x0007e8000c101924 */
[----:B------:R3:W-:Y:S02]  /*3130*/  STL [R3], R8 ;  /* 0x0000000803007387 */ /* 0x0007e40000100800 */
.L_x_20:
[----:B------:R-:W-:Y:S05]  /*3140*/  BRA.U !UP1, `(.L_x_19) ;  /* 0x00000001099c7547 */ /* 0x000fea000b800000 */
[----:B-1-3--:R-:W1:Y:S01]  /*3150*/  LDC.64 R2, c[0x0][0x380] ;  /* 0x0000e000ff027b82 */ /* 0x00ae620000000a00 */
[----:B------:R-:W-:-:S04]  /*3160*/  VIADD R7, R0, 0xffffffff ;  /* 0xffffffff00077836 */ /* 0x000fc80000000000 */
[----:B-1----:R-:W-:-:S05]  /*3170*/  IMAD.WIDE.U32 R2, R7, 0x4, R2 ;  /* 0x0000000407027825 */ /* 0x002fca00078e0002 */
[----:B------:R1:W2:Y:S01]  /*3180*/  LDG.E R0, desc[UR36][R2.64] ;  /* 0x0000002402007981 */ /* 0x0002a2000c1e1900 */
[-C--:B------:R-:W-:Y:S02]  /*3190*/  IABS R8, R17.reuse ;  /* 0x0000001100087213 */ /* 0x080fe40000000000 */
[----:B------:R-:W-:Y:S02]  /*31a0*/  IABS R10, R17 ;  /* 0x00000011000a7213 */ /* 0x000fe40000000000 */
[----:B------:R-:W3:Y:S03]  /*31b0*/  I2F.RP R9, R8 ;  /* 0x0000000800097306 */ /* 0x000ee60000209400 */
[----:B------:R-:W-:-:S05]  /*31c0*/  IMAD.MOV R10, RZ, RZ, -R10 ;  /* 0x000000ffff0a7224 */ /* 0x000fca00078e0a0a */
[----:B---3--:R-:W3:Y:S02]  /*31d0*/  MUFU.RCP R9, R9 ;  /* 0x0000000900097308 */ /* 0x008ee40000001000 */
[----:B---3--:R-:W-:-:S06]  /*31e0*/  VIADD R6, R9, 0xffffffe ;  /* 0x0ffffffe09067836 */ /* 0x008fcc0000000000 */
[----:B------:R3:W4:Y:S02]  /*31f0*/  F2I.FTZ.U32.TRUNC.NTZ R7, R6 ;  /* 0x0000000600077305 */ /* 0x000724000021f000 */
[----:B---3--:R-:W-:Y:S01]  /*3200*/  IMAD.MOV.U32 R6, RZ, RZ, RZ ;  /* 0x000000ffff067224 */ /* 0x008fe200078e00ff */
[----:B----4-:R-:W-:-:S05]  /*3210*/  IADD3 R11, PT, PT, RZ, -R7, RZ ;  /* 0x80000007ff0b7210 */ /* 0x010fca0007ffe0ff */
[----:B------:R-:W-:-:S04]  /*3220*/  IMAD R11, R11, R8, RZ ;  /* 0x000000080b0b7224 */ /* 0x000fc800078e02ff */
[----:B-1----:R-:W-:Y:S01]  /*3230*/  IMAD.HI.U32 R2, R7, R11, R6 ;  /* 0x0000000b07027227 */ /* 0x002fe200078e0006 */
[----:B------:R-:W-:Y:S02]  /*3240*/  MOV R7, R10 ;  /* 0x0000000a00077202 */ /* 0x000fe40000000f00 */
[----:B--2---:R-:W-:-:S05]  /*3250*/  IABS R3, R0 ;  /* 0x0000000000037213 */ /* 0x004fca0000000000 */
[----:B------:R-:W-:-:S04]  /*3260*/  IMAD.HI.U32 R2, R2, R3, RZ ;  /* 0x0000000302027227 */ /* 0x000fc800078e00ff */
[----:B------:R-:W-:-:S05]  /*3270*/  IMAD R3, R2, R7, R3 ;  /* 0x0000000702037224 */ /* 0x000fca00078e0203 */
[----:B------:R-:W-:-:S13]  /*3280*/  ISETP.GT.U32.AND P2, PT, R8, R3, PT ;  /* 0x000000030800720c */ /* 0x000fda0003f44070 */
[----:B------:R-:W-:Y:S02]  /*3290*/  @!P2 IMAD.IADD R3, R3, 0x1, -R8 ;  /* 0x000000010303a824 */ /* 0x000fe400078e0a08 */
[----:B------:R-:W-:Y:S01]  /*32a0*/  @!P2 VIADD R2, R2, 0x1 ;  /* 0x000000010202a836 */ /* 0x000fe20000000000 */
[----:B------:R-:W-:Y:S02]  /*32b0*/  ISETP.NE.AND P2, PT, R17, RZ, PT ;  /* 0x000000ff1100720c */ /* 0x000fe40003f45270 */
[----:B------:R-:W-:Y:S02]  /*32c0*/  ISETP.GE.U32.AND P1, PT, R3, R8, PT ;  /* 0x000000080300720c */ /* 0x000fe40003f26070 */
[----:B------:R-:W-:-:S04]  /*32d0*/  LOP3.LUT R3, R0, R17, RZ, 0x3c, !PT ;  /* 0x0000001100037212 */ /* 0x000fc800078e3cff */
[----:B------:R-:W-:-:S07]  /*32e0*/  ISETP.GE.AND P3, PT, R3, RZ, PT ;  /* 0x000000ff0300720c */ /* 0x000fce0003f66270 */
[----:B------:R-:W-:-:S06]  /*32f0*/  @P1 IADD3 R2, PT, PT, R2, 0x1, RZ ;  /* 0x0000000102021810 */ /* 0x000fcc0007ffe0ff */
        /* <DEDUP_REMOVED lines=12> */
.L_x_19:
[----:B------:R-:W4:Y:S01]  /*33c0*/  LDCU UR4, c[0x0][0x388] ;  /* 0x00007100ff0477ac */ /* 0x000f220008000800 */
[----:B-123--:R-:W-:Y:S01]  /*33d0*/  IMAD.MOV.U32 R7, RZ, RZ, RZ ;  /* 0x000000ffff077224 */ /* 0x00efe200078e00ff */
[----:B----4-:R-:W-:-:S09]  /*33e0*/  UISETP.GE.U32.AND UP0, UPT, UR4, 0x10, UPT ;  /* 0x000000100400788c */ /* 0x010fd2000bf06070 */
[----:B------:R-:W-:Y:S05]  /*33f0*/  BRA.U !UP0, `(.L_x_21) ;  /* 0x0000000108a87547 */ /* 0x000fea000b800000 */
[----:B------:R-:W1:Y:S01]  /*3400*/  LDC.64 R2, c[0x0][0x380] ;  /* 0x0000e000ff027b82 */ /* 0x000e620000000a00 */
[----:B------:R-:W-:Y:S01]  /*3410*/  BSSY.RECONVERGENT B0, `(.L_x_22) ;  /* 0x0000027000007945 */ /* 0x000fe20003800200 */
[----:B------:R-:W-:-:S07]  /*3420*/  IMAD.MOV.U32 R11, RZ, RZ, RZ ;  /* 0x000000ffff0b7224 */ /* 0x000fce00078e00ff */
.L_x_23:
[----:B------:R-:W-:-:S05]  /*3430*/  IMAD.WIDE.U32 R8, R11, 0x4, R4 ;  /* 0x000000040b087825 */ /* 0x000fca00078e0004 */
[----:B--2---:R-:W2:Y:S01]  /*3440*/  LD.E R13, desc[UR36][R8.64] ;  /* 0x00000024080d7980 */ /* 0x004ea2000c101900 */
[----:B-1----:R-:W-:-:S05]  /*3450*/  IMAD.WIDE.U32 R6, R11, 0x4, R2 ;  /* 0x000000040b067825 */ /* 0x002fca00078e0002 */
[----:B--2---:R1:W-:Y:S04]  /*3460*/  STG.E desc[UR36][R6.64], R13 ;  /* 0x0000000d06007986 */ /* 0x0043e8000c101924 */
[----:B------:R-:W2:Y:S04]  /*3470*/  LD.E R15, desc[UR36][R8.64+0x4] ;  /* 0x00000424080f7980 */ /* 0x000ea8000c101900 */
[----:B--2---:R2:W-:Y:S04]  /*3480*/  STG.E desc[UR36][R6.64+0x4], R15 ;  /* 0x0000040f06007986 */ /* 0x0045e8000c101924 */
[----:B------:R-:W3:Y:S04]  /*3490*/  LD.E R19, desc[UR36][R8.64+0x8] ;  /* 0x0000082408137980 */ /* 0x000ee8000c101900 */
[----:B---3--:R3:W-:Y:S04]  /*34a0*/  STG.E desc[UR36][R6.64+0x8], R19 ;  /* 0x0000081306007986 */ /* 0x0087e8000c101924 */
[----:B------:R-:W4:Y:S04]  /*34b0*/  LD.E R21, desc[UR36][R8.64+0xc] ;  /* 0x00000c2408157980 */ /* 0x000f28000c101900 */
[----:B----4-:R4:W-:Y:S04]  /*34c0*/  STG.E desc[UR36][R6.64+0xc], R21 ;  /* 0x00000c1506007986 */ /* 0x0109e8000c101924 */
[----:B------:R-:W5:Y:S04]  /*34d0*/  LD.E R23, desc[UR36][R8.64+0x10] ;  /* 0x0000102408177980 */ /* 0x000f68000c101900 */
[----:B-----5:R5:W-:Y:S04]  /*34e0*/  STG.E desc[UR36][R6.64+0x10], R23 ;  /* 0x0000101706007986 */ /* 0x020be8000c101924 */
[----:B------:R-:W2:Y:S04]  /*34f0*/  LD.E R25, desc[UR36][R8.64+0x14] ;  /* 0x0000142408197980 */ /* 0x000ea8000c101900 */
[----:B--2---:R2:W-:Y:S04]  /*3500*/  STG.E desc[UR36][R6.64+0x14], R25 ;  /* 0x0000141906007986 */ /* 0x0045e8000c101924 */
[----:B-1----:R-:W3:Y:S04]  /*3510*/  LD.E R13, desc[UR36][R8.64+0x18] ;  /* 0x00001824080d7980 */ /* 0x002ee8000c101900 */
[----:B---3--:R1:W-:Y:S04]  /*3520*/  STG.E desc[UR36][R6.64+0x18], R13 ;  /* 0x0000180d06007986 */ /* 0x0083e8000c101924 */
        /* <DEDUP_REMOVED lines=8> */
[----:B------:R-:W3:Y:S04]  /*35b0*/  LD.E R25, desc[UR36][R8.64+0x2c] ;  /* 0x00002c2408197980 */ /* 0x000ee8000c101900 */
[----:B---3--:R2:W-:Y:S04]  /*35c0*/  STG.E desc[UR36][R6.64+0x2c], R25 ;  /* 0x00002c1906007986 */ /* 0x0085e8000c101924 */
[----:B-1----:R-:W3:Y:S04]  /*35d0*/  LD.E R13, desc[UR36][R8.64+0x30] ;  /* 0x00003024080d7980 */ /* 0x002ee8000c101900 */
[----:B---3--:R2:W-:Y:S04]  /*35e0*/  STG.E desc[UR36][R6.64+0x30], R13 ;  /* 0x0000300d06007986 */ /* 0x0085e8000c101924 */
[----:B------:R-:W3:Y:S04]  /*35f0*/  LD.E R15, desc[UR36][R8.64+0x34] ;  /* 0x00003424080f7980 */ /* 0x000ee8000c101900 */
[----:B---3--:R2:W-:Y:S04]  /*3600*/  STG.E desc[UR36][R6.64+0x34], R15 ;  /* 0x0000340f06007986 */ /* 0x0085e8000c101924 */
[----:B----4-:R-:W3:Y:S04]  /*3610*/  LD.E R19, desc[UR36][R8.64+0x38] ;  /* 0x0000382408137980 */ /* 0x010ee8000c101900 */
[----:B---3--:R2:W-:Y:S04]  /*3620*/  STG.E desc[UR36][R6.64+0x38], R19 ;  /* 0x0000381306007986 */ /* 0x0085e8000c101924 */
[----:B-----5:R-:W3:Y:S01]  /*3630*/  LD.E R21, desc[UR36][R8.64+0x3c] ;  /* 0x00003c2408157980 */ /* 0x020ee2000c101900 */
[----:B------:R-:W-:-:S04]  /*3640*/  IADD3 R11, PT, PT, R11, 0x10, RZ ;  /* 0x000000100b0b7810 */ /* 0x000fc80007ffe0ff */
[----:B------:R-:W-:Y:S01]  /*3650*/  ISETP.NE.AND P1, PT, R11, UR38, PT ;  /* 0x000000260b007c0c */ /* 0x000fe2000bf25270 */
[----:B---3--:R2:W-:-:S12]  /*3660*/  STG.E desc[UR36][R6.64+0x3c], R21 ;  /* 0x00003c1506007986 */ /* 0x0085d8000c101924 */
[----:B------:R-:W-:Y:S05]  /*3670*/  @P1 BRA `(.L_x_23) ;  /* 0xfffffffc006c1947 */ /* 0x000fea000383ffff */
[----:B------:R-:W-:Y:S05]  /*3680*/  BSYNC.RECONVERGENT B0 ;  /* 0x0000000000007941 */ /* 0x000fea0003800200 */
.L_x_22:
[----:B--2---:R-:W-:-:S07]  /*3690*/  IMAD.U32 R7, RZ, RZ, UR38 ;  /* 0x00000026ff077e24 */ /* 0x004fce000f8e00ff */
.L_x_21:
[----:B------:R-:W-:-:S09]  /*36a0*/  UISETP.NE.AND UP0, UPT, UR41, URZ, UPT ;  /* 0x000000ff2900728c */ /* 0x000fd2000bf05270 */
[----:B------:R-:W-:Y:S05]  /*36b0*/  BRA.U !UP0, `(.L_x_24) ;  /* 0x0000000108d87547 */ /* 0x000fea000b800000 */
[----:B------:R-:W-:Y:S02]  /*36c0*/  UIADD3 UR4, UPT, UPT, UR41, -0x1, URZ ;  /* 0xffffffff29047890 */ /* 0x000fe4000fffe0ff */
[----:B------:R-:W-:Y:S02]  /*36d0*/  UISETP.NE.AND UP1, UPT, UR39, URZ, UPT ;  /* 0x000000ff2700728c */ /* 0x000fe4000bf25270 */
[----:B------:R-:W-:-:S09]  /*36e0*/  UISETP.GE.U32.AND UP0, UPT, UR4, 0x7, UPT ;  /* 0x000000070400788c */ /* 0x000fd2000bf06070 */
[----:B------:R-:W-:Y:S05]  /*36f0*/  BRA.U !UP0, `(.L_x_25) ;  /* 0x0000000108507547 */ /* 0x000fea000b800000 */
[C---:B------:R-:W-:Y:S01]  /*3700*/  IMAD.WIDE.U32 R2, R7.reuse, 0x4, R4 ;  /* 0x0000000407027825 */ /* 0x040fe200078e0004 */
[----:B------:R-:W1:Y:S04]  /*3710*/  LDC.64 R8, c[0x0][0x380] ;  /* 0x0000e000ff087b82 */ /* 0x000e680000000a00 */
[----:B------:R-:W2:Y:S01]  /*3720*/  LD.E R11, desc[UR36][R2.64] ;  /* 0x00000024020b7980 */ /* 0x000ea2000c101900 */
        /* <DEDUP_REMOVED lines=8> */
[----:B------:R-:W4:Y:S04]  /*37b0*/  LD.E R21, desc[UR36][R2.64+0x10] ;  /* 0x0000102402157980 */ /* 0x000f28000c101900 */
[----:B----4-:R3:W-:Y:S04]  /*37c0*/  STG.E desc[UR36][R8.64+0x10], R21 ;  /* 0x0000101508007986 */ /* 0x0107e8000c101924 */
[----:B------:R-:W4:Y:S04]  /*37d0*/  LD.E R23, desc[UR36][R2.64+0x14] ;  /* 0x0000142402177980 */ /* 0x000f28000c101900 */
[----:B----4-:R3:W-:Y:S04]  /*37e0*/  STG.E desc[UR36][R8.64+0x14], R23 ;  /* 0x0000141708007986 */ /* 0x0107e8000c101924 */
[----:B-1----:R-:W4:Y:S04]  /*37f0*/  LD.E R11, desc[UR36][R2.64+0x18] ;  /* 0x00001824020b7980 */ /* 0x002f28000c101900 */
[----:B----4-:R3:W-:Y:S04]  /*3800*/  STG.E desc[UR36][R8.64+0x18], R11 ;  /* 0x0000180b08007986 */ /* 0x0107e8000c101924 */
[----:B--2---:R-:W2:Y:S01]  /*3810*/  LD.E R13, desc[UR36][R2.64+0x1c] ;  /* 0x00001c24020d7980 */ /* 0x004ea2000c101900 */
[----:B------:R-:W-:-:S03]  /*3820*/  VIADD R7, R7, 0x8 ;  /* 0x0000000807077836 */ /* 0x000fc60000000000 */
[----:B--2---:R3:W-:Y:S04]  /*3830*/  STG.E desc[UR36][R8.64+0x1c], R13 ;  /* 0x00001c0d08007986 */ /* 0x0047e8000c101924 */
.L_x_25:
[----:B------:R-:W-:Y:S05]  /*3840*/  BRA.U !UP1, `(.L_x_24) ;  /* 0x0000000109747547 */ /* 0x000fea000b800000 */
[----:B------:R-:W-:-:S04]  /*3850*/  UIADD3 UR4, UPT, UPT, UR39, -0x1, URZ ;  /* 0xffffffff27047890 */ /* 0x000fc8000fffe0ff */
[----:B------:R-:W-:-:S09]  /*3860*/  UISETP.GE.U32.AND UP0, UPT, UR4, 0x3, UPT ;  /* 0x000000030400788c */ /* 0x000fd2000bf06070 */
[----:B------:R-:W-:Y:S05]  /*3870*/  BRA.U !UP0, `(.L_x_26) ;  /* 0x0000000108307547 */ /* 0x000fea000b800000 */
[C---:B------:R-:W-:Y:S01]  /*3880*/  IMAD.WIDE.U32 R2, R7.reuse, 0x4, R4 ;  /* 0x0000000407027825 */ /* 0x040fe200078e0004 */
[----:B---3--:R-:W1:Y:S04]  /*3890*/  LDC.64 R8, c[0x0][0x380] ;  /* 0x0000e000ff087b82 */ /* 0x008e680000000a00 */
[----:B------:R-:W2:Y:S01]  /*38a0*/  LD.E R11, desc[UR36][R2.64] ;  /* 0x00000024020b7980 */ /* 0x000ea2000c101900 */
[----:B-1----:R-:W-:-:S05]  /*38b0*/  IMAD.WIDE.U32 R8, R7, 0x4, R8 ;  /* 0x0000000407087825 */ /* 0x002fca00078e0008 */
[----:B--2---:R1:W-:Y:S04]  /*38c0*/  STG.E desc[UR36][R8.64], R11 ;  /* 0x0000000b08007986 */ /* 0x0043e8000c101924 */
[----:B------:R-:W2:Y:S04]  /*38d0*/  LD.E R13, desc[UR36][R2.64+0x4] ;  /* 0x00000424020d7980 */ /* 0x000ea8000c101900 */
[----:B--2---:R1:W-:Y:S04]  /*38e0*/  STG.E desc[UR36][R8.64+0x4], R13 ;  /* 0x0000040d08007986 */ /* 0x0043e8000c101924 */
[----:B------:R-:W2:Y:S04]  /*38f0*/  LD.E R15, desc[UR36][R2.64+0x8] ;  /* 0x00000824020f7980 */ /* 0x000ea8000c101900 */
[----:B--2---:R1:W-:Y:S04]  /*3900*/  STG.E desc[UR36][R8.64+0x8], R15 ;  /* 0x0000080f08007986 */ /* 0x0043e8000c101924 */
[----:B------:R-:W2:Y:S01]  /*3910*/  LD.E R19, desc[UR36][R2.64+0xc] ;  /* 0x00000c2402137980 */ /* 0x000ea2000c101900 */
[----:B------:R-:W-:-:S03]  /*3920*/  IADD3 R7, PT, PT, R7, 0x4, RZ ;  /* 0x0000000407077810 */ /* 0x000fc60007ffe0ff */
[----:B--2---:R1:W-:Y:S04]  /*3930*/  STG.E desc[UR36][R8.64+0xc], R19 ;  /* 0x00000c1308007986 */ /* 0x0043e8000c101924 */
.L_x_26:
[----:B------:R-:W-:Y:S05]  /*3940*/  @!P0 BRA `(.L_x_24) ;  /* 0x0000000000348947 */ /* 0x000fea0003800000 */
[C---:B------:R-:W-:Y:S01]  /*3950*/  IMAD.WIDE.U32 R2, R7.reuse, 0x4, R4 ;  /* 0x0000000407027825 */ /* 0x040fe200078e0004 */
[----:B-1-3--:R-:W1:Y:S04]  /*3960*/  LDC.64 R8, c[0x0][0x380] ;  /* 0x0000e000ff087b82 */ /* 0x00ae680000000a00 */
[----:B------:R-:W2:Y:S01]  /*3970*/  LD.E R11, desc[UR36][R2.64] ;  /* 0x00000024020b7980 */ /* 0x000ea2000c101900 */
[----:B------:R-:W-:Y:S01]  /*3980*/  UISETP.NE.AND UP0, UPT, UR40, 0x1, UPT ;  /* 0x000000012800788c */ /* 0x000fe2000bf05270 */
[----:B-1----:R-:W-:-:S05]  /*3990*/  IMAD.WIDE.U32 R6, R7, 0x4, R8 ;  /* 0x0000000407067825 */ /* 0x002fca00078e0008 */
[----:B--2---:R2:W-:Y:S03]  /*39a0*/  STG.E desc[UR36][R6.64], R11 ;  /* 0x0000000b06007986 */ /* 0x0045e6000c101924 */
[----:B------:R-:W-:Y:S05]  /*39b0*/  BRA.U !UP0, `(.L_x_24) ;  /* 0x0000000108187547 */ /* 0x000fea000b800000 */
[----:B------:R-:W3:Y:S01]  /*39c0*/  LD.E R9, desc[UR36][R2.64+0x4] ;  /* 0x0000042402097980 */ /* 0x000ee2000c101900 */
[----:B------:R-:W-:-:S03]  /*39d0*/  UISETP.NE.AND UP0, UPT, UR40, 0x2, UPT ;  /* 0x000000022800788c */ /* 0x000fc6000bf05270 */
[----:B---3--:R4:W-:Y:S06]  /*39e0*/  STG.E desc[UR36][R6.64+0x4], R9 ;  /* 0x0000040906007986 */ /* 0x0089ec000c101924 */
[----:B------:R-:W-:Y:S05]  /*39f0*/  BRA.U !UP0, `(.L_x_24) ;  /* 0x0000000108087547 */ /* 0x000fea000b800000 */
[----:B------:R-:W3:Y:S04]  /*3a00*/  LD.E R3, desc[UR36][R2.64+0x8] ;  /* 0x0000082402037980 */ /* 0x000ee8000c101900 */
[----:B---3--:R1:W-:Y:S02]  /*3a10*/  STG.E desc[UR36][R6.64+0x8], R3 ;  /* 0x0000080306007986 */ /* 0x0083e4000c101924 */
.L_x_24:
[----:B------:R-:W-:-:S04]  /*3a20*/  MOV R0, 0x8 ;  /* 0x0000000800007802 */ /* 0x000fc80000000f00 */
[----:B-1----:R1:W0:Y:S03]  /*3a30*/  LDC.64 R2, c[0x4][R0] ;  /* 0x0100000000027b82 */ /* 0x0022260000000a00 */
[----:B---3--:R-:W-:-:S07]  /*3a40*/  LEPC R20, `(.L_x_27) ;  /* 0x000000001014794e */ /* 0x008fce0000000000 */
[----:B012-4-:R-:W-:Y:S05]  /*3a50*/  CALL.ABS.NOINC R2 ;  /* 0x0000000002007343 */ /* 0x017fea0003c00000 */
.L_x_27:
[----:B------:R-:W-:-:S04]  /*3a60*/  IMAD R17, R17, 0xa, RZ ;  /* 0x0000000a11117824 */ /* 0x000fc800078e02ff */
[----:B------:R-:W0:Y:S01]  /*3a70*/  I2F.U32.RP R0, R17 ;  /* 0x0000001100007306 */ /* 0x000e220000209000 */
[----:B------:R-:W-:Y:S01]  /*3a80*/  IMAD.MOV R5, RZ, RZ, -R17 ;  /* 0x000000ffff057224 */ /* 0x000fe200078e0a11 */
[----:B------:R-:W-:-:S06]  /*3a90*/  ISETP.NE.U32.AND P2, PT, R17, RZ, PT ;  /* 0x000000ff1100720c */ /* 0x000fcc0003f45070 */
[----:B0-----:R-:W0:Y:S02]  /*3aa0*/  MUFU.RCP R0, R0 ;  /* 0x0000000000007308 */ /* 0x001e240000001000 */
[----:B0-----:R-:W-:-:S06]  /*3ab0*/  VIADD R2, R0, 0xffffffe ;  /* 0x0ffffffe00027836 */ /* 0x001fcc0000000000 */
[----:B------:R0:W1:Y:S02]  /*3ac0*/  F2I.FTZ.U32.TRUNC.NTZ R3, R2 ;  /* 0x0000000200037305 */ /* 0x000064000021f000 */
[----:B0-----:R-:W-:Y:S02]  /*3ad0*/  HFMA2 R2, -RZ, RZ, 0, 0 ;  /* 0x00000000ff027431 */ /* 0x001fe400000001ff */
[----:B-1----:R-:W-:-:S04]  /*3ae0*/  IMAD R5, R5, R3, RZ ;  /* 0x0000000305057224 */ /* 0x002fc800078e02ff */
[----:B------:R-:W-:-:S06]  /*3af0*/  IMAD.HI.U32 R3, R3, R5, R2 ;  /* 0x0000000503037227 */ /* 0x000fcc00078e0002 */
[----:B------:R-:W-:-:S04]  /*3b00*/  IMAD.HI.U32 R3, R3, R16, RZ ;  /* 0x0000001003037227 */ /* 0x000fc800078e00ff */
[----:B------:R-:W-:-:S04]  /*3b10*/  IMAD.MOV R4, RZ, RZ, -R3 ;  /* 0x000000ffff047224 */ /* 0x000fc800078e0a03 */
[----:B------:R-:W-:-:S05]  /*3b20*/  IMAD R4, R17, R4, R16 ;  /* 0x0000000411047224 */ /* 0x000fca00078e0210 */
[----:B------:R-:W-:-:S13]  /*3b30*/  ISETP.GE.U32.AND P0, PT, R4, R17, PT ;  /* 0x000000110400720c */ /* 0x000fda0003f06070 */
[----:B------:R-:W-:Y:S01]  /*3b40*/  @P0 IMAD.IADD R4, R4, 0x1, -R17 ;  /* 0x0000000104040824 */ /* 0x000fe200078e0a11 */
[----:B------:R-:W-:-:S04]  /*3b50*/  @P0 IADD3 R3, PT, PT, R3, 0x1, RZ ;  /* 0x0000000103030810 */ /* 0x000fc80007ffe0ff */
[----:B------:R-:W-:-:S13]  /*3b60*/  ISETP.GE.U32.AND P1, PT, R4, R17, PT ;  /* 0x000000110400720c */ /* 0x000fda0003f26070 */
[----:B------:R-:W-:Y:S01]  /*3b70*/  @P1 VIADD R3, R3, 0x1 ;  /* 0x0000000103031836 */ /* 0x000fe20000000000 */
[----:B------:R-:W-:-:S04]  /*3b80*/  @!P2 LOP3.LUT R3, RZ, R17, RZ, 0x33, !PT ;  /* 0x00000011ff03a212 */ /* 0x000fc800078e33ff */
[----:B------:R-:W-:-:S13]  /*3b90*/  ISETP.GT.AND P0, PT, R3, RZ, PT ;  /* 0x000000ff0300720c */ /* 0x000fda0003f04270 */
[----:B------:R-:W-:Y:S05]  /*3ba0*/  @P0 BRA `(.L_x_28) ;  /* 0xffffffc800fc0947 */ /* 0x000fea000383ffff */
[----:B------:R-:W-:Y:S05]  /*3bb0*/  EXIT ;  /* 0x000000000000794d */ /* 0x000fea0003800000 */
.L_x_29:
[----:B------:R-:W-:-:S00]  /*3bc0*/  BRA `(.L_x_29) ;  /* 0xfffffffc00fc7947 */ /* 0x000fc0000383ffff */
[----:B------:R-:W-:-:S00]  /*3bd0*/  NOP ;  /* 0x0000000000007918 */ /* 0x000fc00000000000 */
        /* <DEDUP_REMOVED lines=10> */
.L_x_30:


//--------------------- .nv.shared.reserved.0     --------------------------
	.section	.nv.shared.reserved.0,"aw",@nobits
	.weak		__nv_reservedSMEM_offset_0_alias
	.size		__nv_reservedSMEM_offset_0_alias, 0, 64
	.other		__nv_reservedSMEM_offset_0_alias,@"STO_CUDA_RESERVED_SHARED STV_DEFAULT"
__nv_reservedSMEM_offset_0_alias:
	.zero		0
	.zero		64


//--------------------- .nv.constant0._Z9radixSortPii --------------------------
	.section	.nv.constant0._Z9radixSortPii,"a",@progbits
	.sectionflags	@""
	.align	4
.nv.constant0._Z9radixSortPii:
	.zero		908


//--------------------- SYMBOLS --------------------------

	.type		.nv.reservedSmem.offset0,@object
	.size		.nv.reservedSmem.offset0,0x4
	.type		malloc,@function
	.type		free,@function
